	.target	sm_80

	.elftype	@"ET_EXEC"


//--------------------- .note.nv.tkinfo           --------------------------
	.section	.note.nv.tkinfo,"",@"SHT_NOTE"
	.sectionflags	@"SHF_NOTE_NV_TKINFO"
	.tkinfo
        /*0018*/ 	.word	0x00000002
        /*0030*/ 	.string	""
        /*0030*/ 	.string	"ptxas"
        /*0030*/ 	.string	"Cuda compilation tools, release 13.0, V13.0.88"
        /*0030*/ 	.string	"Build cuda_13.0.r13.0/compiler.36424714_0"
        /*0030*/ 	.string	"-v  -suppress-debug-info  -lineinfo  -arch sm_80 "



//--------------------- .note.nv.cuinfo           --------------------------
	.section	.note.nv.cuinfo,"",@"SHT_NOTE"
	.sectionflags	@"SHF_NOTE_NV_CUINFO"
        /*0018*/ 	.short	0x0002
        /*001a*/ 	.short	0x0050
        /*001c*/ 	.short	0x0082
	.zero		2


//--------------------- .nv.info                  --------------------------
	.section	.nv.info,"",@"SHT_CUDA_INFO"
	.align	4


	//----- nvinfo : EIATTR_REGCOUNT
	.align		4
        /*0000*/ 	.byte	0x04, 0x2f
        /*0002*/ 	.short	(.L_2 - .L_1)
	.align		4
.L_1:
        /*0004*/ 	.word	index@(attn_fwd)
        /*0008*/ 	.word	0x000000ff


	//----- nvinfo : EIATTR_FRAME_SIZE
	.align		4
.L_2:
        /*000c*/ 	.byte	0x04, 0x11
        /*000e*/ 	.short	(.L_4 - .L_3)
	.align		4
.L_3:
        /*0010*/ 	.word	index@(attn_fwd)
        /*0014*/ 	.word	0x00000038


	//----- nvinfo : EIATTR_MIN_STACK_SIZE
	.align		4
.L_4:
        /*0018*/ 	.byte	0x04, 0x12
        /*001a*/ 	.short	(.L_6 - .L_5)
	.align		4
.L_5:
        /*001c*/ 	.word	index@(attn_fwd)
        /*0020*/ 	.word	0x00000038
.L_6:


//--------------------- .nv.info.attn_fwd         --------------------------
	.section	.nv.info.attn_fwd,"",@"SHT_CUDA_INFO"
	.sectionflags	@""
	.align	4


	//----- nvinfo : EIATTR_CUDA_API_VERSION
	.align		4
        /*0000*/ 	.byte	0x04, 0x37
        /*0002*/ 	.short	(.L_8 - .L_7)
.L_7:
        /*0004*/ 	.word	0x00000082


	//----- nvinfo : EIATTR_SW2861232_WAR
	.align		4
.L_8:
        /*0008*/ 	.byte	0x01, 0x35
	.zero		2


	//----- nvinfo : EIATTR_PARAM_CBANK
	.align		4
        /*000c*/ 	.byte	0x04, 0x0a
        /*000e*/ 	.short	(.L_10 - .L_9)
	.align		4
.L_9:
        /*0010*/ 	.word	index@(.nv.constant0.attn_fwd)
        /*0014*/ 	.short	0x0160
        /*0016*/ 	.short	0x0088


	//----- nvinfo : EIATTR_CBANK_PARAM_SIZE
	.align		4
.L_10:
        /*0018*/ 	.byte	0x03, 0x19
        /*001a*/ 	.short	0x0088


	//----- nvinfo : EIATTR_KPARAM_INFO
	.align		4
        /*001c*/ 	.byte	0x04, 0x17
        /*001e*/ 	.short	(.L_12 - .L_11)
.L_11:
        /*0020*/ 	.word	0x00000000
        /*0024*/ 	.short	0x0019
        /*0026*/ 	.short	0x0080
        /*0028*/ 	.byte	0x00, 0xf4, 0x21, 0x00


	//----- nvinfo : EIATTR_KPARAM_INFO
	.align		4
.L_12:
        /*002c*/ 	.byte	0x04, 0x17
        /*002e*/ 	.short	(.L_14 - .L_13)
.L_13:
        /*0030*/ 	.word	0x00000000
        /*0034*/ 	.short	0x0018
        /*0036*/ 	.short	0x0078
        /*0038*/ 	.byte	0x00, 0xf4, 0x21, 0x00


	//----- nvinfo : EIATTR_KPARAM_INFO
	.align		4
.L_14:
        /*003c*/ 	.byte	0x04, 0x17
        /*003e*/ 	.short	(.L_16 - .L_15)
.L_15:
        /*0040*/ 	.word	0x00000000
        /*0044*/ 	.short	0x0017
        /*0046*/ 	.short	0x0070
        /*0048*/ 	.byte	0x00, 0xf0, 0x11, 0x00


	//----- nvinfo : EIATTR_KPARAM_INFO
	.align		4
.L_16:
        /*004c*/ 	.byte	0x04, 0x17
        /*004e*/ 	.short	(.L_18 - .L_17)
.L_17:
        /*0050*/ 	.word	0x00000000
        /*0054*/ 	.short	0x0016
        /*0056*/ 	.short	0x006c
        /*0058*/ 	.byte	0x00, 0xf0, 0x11, 0x00


	//----- nvinfo : EIATTR_KPARAM_INFO
	.align		4
.L_18:
        /*005c*/ 	.byte	0x04, 0x17
        /*005e*/ 	.short	(.L_20 - .L_19)
.L_19:
        /*0060*/ 	.word	0x00000000
        /*0064*/ 	.short	0x0015
        /*0066*/ 	.short	0x0068
        /*0068*/ 	.byte	0x00, 0xf0, 0x11, 0x00


	//----- nvinfo : EIATTR_KPARAM_INFO
	.align		4
.L_20:
        /*006c*/ 	.byte	0x04, 0x17
        /*006e*/ 	.short	(.L_22 - .L_21)
.L_21:
        /*0070*/ 	.word	0x00000000
        /*0074*/ 	.short	0x0014
        /*0076*/ 	.short	0x0064
        /*0078*/ 	.byte	0x00, 0xf0, 0x11, 0x00


	//----- nvinfo : EIATTR_KPARAM_INFO
	.align		4
.L_22:
        /*007c*/ 	.byte	0x04, 0x17
        /*007e*/ 	.short	(.L_24 - .L_23)
.L_23:
        /*0080*/ 	.word	0x00000000
        /*0084*/ 	.short	0x0013
        /*0086*/ 	.short	0x0060
        /*0088*/ 	.byte	0x00, 0xf0, 0x11, 0x00


	//----- nvinfo : EIATTR_KPARAM_INFO
	.align		4
.L_24:
        /*008c*/ 	.byte	0x04, 0x17
        /*008e*/ 	.short	(.L_26 - .L_25)
.L_25:
        /*0090*/ 	.word	0x00000000
        /*0094*/ 	.short	0x0012
        /*0096*/ 	.short	0x005c
        /*0098*/ 	.byte	0x00, 0xf0, 0x11, 0x00


	//----- nvinfo : EIATTR_KPARAM_INFO
	.align		4
.L_26:
        /*009c*/ 	.byte	0x04, 0x17
        /*009e*/ 	.short	(.L_28 - .L_27)
.L_27:
        /*00a0*/ 	.word	0x00000000
        /*00a4*/ 	.short	0x0011
        /*00a6*/ 	.short	0x0058
        /*00a8*/ 	.byte	0x00, 0xf0, 0x11, 0x00


	//----- nvinfo : EIATTR_KPARAM_INFO
	.align		4
.L_28:
        /*00ac*/ 	.byte	0x04, 0x17
        /*00ae*/ 	.short	(.L_30 - .L_29)
.L_29:
        /*00b0*/ 	.word	0x00000000
        /*00b4*/ 	.short	0x0010
        /*00b6*/ 	.short	0x0054
        /*00b8*/ 	.byte	0x00, 0xf0, 0x11, 0x00


	//----- nvinfo : EIATTR_KPARAM_INFO
	.align		4
.L_30:
        /*00bc*/ 	.byte	0x04, 0x17
        /*00be*/ 	.short	(.L_32 - .L_31)
.L_31:
        /*00c0*/ 	.word	0x00000000
        /*00c4*/ 	.short	0x000f
        /*00c6*/ 	.short	0x0050
        /*00c8*/ 	.byte	0x00, 0xf0, 0x11, 0x00


	//----- nvinfo : EIATTR_KPARAM_INFO
	.align		4
.L_32:
        /*00cc*/ 	.byte	0x04, 0x17
        /*00ce*/ 	.short	(.L_34 - .L_33)
.L_33:
        /*00d0*/ 	.word	0x00000000
        /*00d4*/ 	.short	0x000e
        /*00d6*/ 	.short	0x004c
        /*00d8*/ 	.byte	0x00, 0xf0, 0x11, 0x00


	//----- nvinfo : EIATTR_KPARAM_INFO
	.align		4
.L_34:
        /*00dc*/ 	.byte	0x04, 0x17
        /*00de*/ 	.short	(.L_36 - .L_35)
.L_35:
        /*00e0*/ 	.word	0x00000000
        /*00e4*/ 	.short	0x000d
        /*00e6*/ 	.short	0x0048
        /*00e8*/ 	.byte	0x00, 0xf0, 0x11, 0x00


	//----- nvinfo : EIATTR_KPARAM_INFO
	.align		4
.L_36:
        /*00ec*/ 	.byte	0x04, 0x17
        /*00ee*/ 	.short	(.L_38 - .L_37)
.L_37:
        /*00f0*/ 	.word	0x00000000
        /*00f4*/ 	.short	0x000c
        /*00f6*/ 	.short	0x0044
        /*00f8*/ 	.byte	0x00, 0xf0, 0x11, 0x00


	//----- nvinfo : EIATTR_KPARAM_INFO
	.align		4
.L_38:
        /*00fc*/ 	.byte	0x04, 0x17
        /*00fe*/ 	.short	(.L_40 - .L_39)
.L_39:
        /*0100*/ 	.word	0x00000000
        /*0104*/ 	.short	0x000b
        /*0106*/ 	.short	0x0040
        /*0108*/ 	.byte	0x00, 0xf0, 0x11, 0x00


	//----- nvinfo : EIATTR_KPARAM_INFO
	.align		4
.L_40:
        /*010c*/ 	.byte	0x04, 0x17
        /*010e*/ 	.short	(.L_42 - .L_41)
.L_41:
        /*0110*/ 	.word	0x00000000
        /*0114*/ 	.short	0x000a
        /*0116*/ 	.short	0x003c
        /*0118*/ 	.byte	0x00, 0xf0, 0x11, 0x00


	//----- nvinfo : EIATTR_KPARAM_INFO
	.align		4
.L_42:
        /*011c*/ 	.byte	0x04, 0x17
        /*011e*/ 	.short	(.L_44 - .L_43)
.L_43:
        /*0120*/ 	.word	0x00000000
        /*0124*/ 	.short	0x0009
        /*0126*/ 	.short	0x0038
        /*0128*/ 	.byte	0x00, 0xf0, 0x11, 0x00


	//----- nvinfo : EIATTR_KPARAM_INFO
	.align		4
.L_44:
        /*012c*/ 	.byte	0x04, 0x17
        /*012e*/ 	.short	(.L_46 - .L_45)
.L_45:
        /*0130*/ 	.word	0x00000000
        /*0134*/ 	.short	0x0008
        /*0136*/ 	.short	0x0034
        /*0138*/ 	.byte	0x00, 0xf0, 0x11, 0x00


	//----- nvinfo : EIATTR_KPARAM_INFO
	.align		4
.L_46:
        /*013c*/ 	.byte	0x04, 0x17
        /*013e*/ 	.short	(.L_48 - .L_47)
.L_47:
        /*0140*/ 	.word	0x00000000
        /*0144*/ 	.short	0x0007
        /*0146*/ 	.short	0x0030
        /*0148*/ 	.byte	0x00, 0xf0, 0x11, 0x00


	//----- nvinfo : EIATTR_KPARAM_INFO
	.align		4
.L_48:
        /*014c*/ 	.byte	0x04, 0x17
        /*014e*/ 	.short	(.L_50 - .L_49)
.L_49:
        /*0150*/ 	.word	0x00000000
        /*0154*/ 	.short	0x0006
        /*0156*/ 	.short	0x002c
        /*0158*/ 	.byte	0x00, 0xf0, 0x11, 0x00


	//----- nvinfo : EIATTR_KPARAM_INFO
	.align		4
.L_50:
        /*015c*/ 	.byte	0x04, 0x17
        /*015e*/ 	.short	(.L_52 - .L_51)
.L_51:
        /*0160*/ 	.word	0x00000000
        /*0164*/ 	.short	0x0005
        /*0166*/ 	.short	0x0028
        /*0168*/ 	.byte	0x00, 0xf0, 0x11, 0x00


	//----- nvinfo : EIATTR_KPARAM_INFO
	.align		4
.L_52:
        /*016c*/ 	.byte	0x04, 0x17
        /*016e*/ 	.short	(.L_54 - .L_53)
.L_53:
        /*0170*/ 	.word	0x00000000
        /*0174*/ 	.short	0x0004
        /*0176*/ 	.short	0x0020
        /*0178*/ 	.byte	0x00, 0xf4, 0x21, 0x00


	//----- nvinfo : EIATTR_KPARAM_INFO
	.align		4
.L_54:
        /*017c*/ 	.byte	0x04, 0x17
        /*017e*/ 	.short	(.L_56 - .L_55)
.L_55:
        /*0180*/ 	.word	0x00000000
        /*0184*/ 	.short	0x0003
        /*0186*/ 	.short	0x0018
        /*0188*/ 	.byte	0x00, 0xf4, 0x21, 0x00


	//----- nvinfo : EIATTR_KPARAM_INFO
	.align		4
.L_56:
        /*018c*/ 	.byte	0x04, 0x17
        /*018e*/ 	.short	(.L_58 - .L_57)
.L_57:
        /*0190*/ 	.word	0x00000000
        /*0194*/ 	.short	0x0002
        /*0196*/ 	.short	0x0010
        /*0198*/ 	.byte	0x00, 0xf4, 0x21, 0x00


	//----- nvinfo : EIATTR_KPARAM_INFO
	.align		4
.L_58:
        /*019c*/ 	.byte	0x04, 0x17
        /*019e*/ 	.short	(.L_60 - .L_59)
.L_59:
        /*01a0*/ 	.word	0x00000000
        /*01a4*/ 	.short	0x0001
        /*01a6*/ 	.short	0x0008
        /*01a8*/ 	.byte	0x00, 0xf4, 0x21, 0x00


	//----- nvinfo : EIATTR_KPARAM_INFO
	.align		4
.L_60:
        /*01ac*/ 	.byte	0x04, 0x17
        /*01ae*/ 	.short	(.L_62 - .L_61)
.L_61:
        /*01b0*/ 	.word	0x00000000
        /*01b4*/ 	.short	0x0000
        /*01b6*/ 	.short	0x0000
        /*01b8*/ 	.byte	0x00, 0xf4, 0x21, 0x00


	//----- nvinfo : EIATTR_MAXREG_COUNT
	.align		4
.L_62:
        /*01bc*/ 	.byte	0x03, 0x1b
        /*01be*/ 	.short	0x00ff


	//----- nvinfo : EIATTR_NUM_BARRIERS
	.align		4
        /*01c0*/ 	.byte	0x02, 0x4c
        /*01c2*/ 	.byte	0x01
	.zero		1


	//----- nvinfo : EIATTR_ANNOTATIONS
	.align		4
        /*01c4*/ 	.byte	0x04, 0x55
        /*01c6*/ 	.short	(.L_64 - .L_63)


	//   ....[0]....
.L_63:
        /*01c8*/ 	.word	0x00000001
        /*01cc*/ 	.byte	0xe0, 0x25, 0x00, 0x00, 0x01, 0x00, 0x00, 0x00, 0x10, 0x26, 0x00, 0x00, 0x01, 0x00, 0x00, 0x00
        /*01dc*/ 	.byte	0x40, 0x26, 0x00, 0x00, 0x01, 0x00, 0x00, 0x00, 0xd0, 0x26, 0x00, 0x00, 0x01, 0x00, 0x00, 0x00
        /*01ec*/ 	.byte	0x00, 0x27, 0x00, 0x00, 0x01, 0x00, 0x00, 0x00, 0x30, 0x27, 0x00, 0x00, 0x01, 0x00, 0x00, 0x00
        /*01fc*/ 	.byte	0x60, 0x27, 0x00, 0x00, 0x01, 0x00, 0x00, 0x00, 0x10, 0x29, 0x00, 0x00, 0x01, 0x00, 0x00, 0x00
        /*020c*/ 	.byte	0x20, 0x29, 0x00, 0x00, 0x01, 0x00, 0x00, 0x00, 0x30, 0x29, 0x00, 0x00, 0x01, 0x00, 0x00, 0x00
        /*021c*/ 	.byte	0x40, 0x29, 0x00, 0x00, 0x01, 0x00, 0x00, 0x00, 0x50, 0x29, 0x00, 0x00, 0x01, 0x00, 0x00, 0x00
        /*022c*/ 	.byte	0x60, 0x29, 0x00, 0x00, 0x01, 0x00, 0x00, 0x00, 0x70, 0x29, 0x00, 0x00


	//----- nvinfo : EIATTR_MERCURY_ISA_VERSION
	.align		4
.L_64:
        /*0238*/ 	.byte	0x03, 0x5f
        /*023a*/ 	.short	0x0000


	//----- nvinfo : EIATTR_COOP_GROUP_MASK_REGIDS
	.align		4
        /*023c*/ 	.byte	0x04, 0x29
        /*023e*/ 	.short	(.L_66 - .L_65)


	//   ....[0]....
.L_65:
        /*0240*/ 	.word	0xffffffff


	//   ....[1]....
        /*0244*/ 	.word	0xffffffff


	//   ....[2]....
        /*0248*/ 	.word	0xffffffff


	//   ....[3]....
        /*024c*/ 	.word	0xffffffff


	//   ....[4]....
        /*0250*/ 	.word	0xffffffff


	//   ....[5]....
        /*0254*/ 	.word	0xffffffff


	//   ....[6]....
        /*0258*/ 	.word	0xffffffff


	//   ....[7]....
        /*025c*/ 	.word	0xffffffff


	//   ....[8]....
        /*0260*/ 	.word	0xffffffff


	//   ....[9]....
        /*0264*/ 	.word	0xffffffff


	//   ....[10]....
        /*0268*/ 	.word	0xffffffff


	//   ....[11]....
        /*026c*/ 	.word	0xffffffff


	//   ....[12]....
        /*0270*/ 	.word	0xffffffff


	//   ....[13]....
        /*0274*/ 	.word	0xffffffff


	//   ....[14]....
        /*0278*/ 	.word	0xffffffff


	//   ....[15]....
        /*027c*/ 	.word	0xffffffff


	//   ....[16]....
        /*0280*/ 	.word	0xffffffff


	//   ....[17]....
        /*0284*/ 	.word	0xffffffff


	//----- nvinfo : EIATTR_COOP_GROUP_INSTR_OFFSETS
	.align		4
.L_66:
        /*0288*/ 	.byte	0x04, 0x28
        /*028a*/ 	.short	(.L_68 - .L_67)


	//   ....[0]....
.L_67:
        /*028c*/ 	.word	0x00003600


	//   ....[1]....
        /*0290*/ 	.word	0x00003610


	//   ....[2]....
        /*0294*/ 	.word	0x00003620


	//   ....[3]....
        /*0298*/ 	.word	0x00003630


	//   ....[4]....
        /*029c*/ 	.word	0x00003690


	//   ....[5]....
        /*02a0*/ 	.word	0x000036a0


	//   ....[6]....
        /*02a4*/ 	.word	0x000036b0


	//   ....[7]....
        /*02a8*/ 	.word	0x000036c0


	//   ....[8]....
        /*02ac*/ 	.word	0x00003770


	//   ....[9]....
        /*02b0*/ 	.word	0x000039e0


	//   ....[10]....
        /*02b4*/ 	.word	0x000039f0


	//   ....[11]....
        /*02b8*/ 	.word	0x00003a10


	//   ....[12]....
        /*02bc*/ 	.word	0x00003a20


	//   ....[13]....
        /*02c0*/ 	.word	0x00003a50


	//   ....[14]....
        /*02c4*/ 	.word	0x00003a80


	//   ....[15]....
        /*02c8*/ 	.word	0x00003a90


	//   ....[16]....
        /*02cc*/ 	.word	0x00003aa0


	//   ....[17]....
        /*02d0*/ 	.word	0x00003b60


	//----- nvinfo : EIATTR_EXIT_INSTR_OFFSETS
	.align		4
.L_68:
        /*02d4*/ 	.byte	0x04, 0x1c
        /*02d6*/ 	.short	(.L_70 - .L_69)


	//   ....[0]....
.L_69:
        /*02d8*/ 	.word	0x00007700


	//   ....[1]....
        /*02dc*/ 	.word	0x000077a0


	//----- nvinfo : EIATTR_REQNTID
	.align		4
.L_70:
        /*02e0*/ 	.byte	0x04, 0x10
        /*02e2*/ 	.short	(.L_72 - .L_71)
.L_71:
        /*02e4*/ 	.word	0x00000080
        /*02e8*/ 	.word	0x00000001
        /*02ec*/ 	.word	0x00000001
.L_72:


//--------------------- .nv.callgraph             --------------------------
	.section	.nv.callgraph,"",@"SHT_CUDA_CALLGRAPH"
	.align	4
	.sectionentsize	8
	.align		4
        /*0000*/ 	.word	0x00000000
	.align		4
        /*0004*/ 	.word	0xffffffff
	.align		4
        /*0008*/ 	.word	0x00000000
	.align		4
        /*000c*/ 	.word	0xfffffffe
	.align		4
        /*0010*/ 	.word	0x00000000
	.align		4
        /*0014*/ 	.word	0xfffffffd
	.align		4
        /*0018*/ 	.word	0x00000000
	.align		4
        /*001c*/ 	.word	0xfffffffc


//--------------------- .nv.rel.action            --------------------------
	.section	.nv.rel.action,"",@"SHT_CUDA_RELOCINFO"
	.align	8
	.sectionentsize	8
        /*0000*/ 	.byte	0x73, 0x00, 0x00, 0x00, 0x00, 0x00, 0x00, 0x00, 0x00, 0x00, 0x00, 0x11, 0x25, 0x00, 0x05, 0x36


//--------------------- .nv.constant4             --------------------------
	.section	.nv.constant4,"a",@progbits
	.align	8
	.align		8
.nv.constant4:
        /*0000*/ 	.dword	_$_str


//--------------------- .nv.constant0.attn_fwd    --------------------------
	.section	.nv.constant0.attn_fwd,"a",@progbits
	.sectionflags	@""
	.align	4
.nv.constant0.attn_fwd:
	.zero		488


//--------------------- .text.attn_fwd            --------------------------
	.section	.text.attn_fwd,"ax",@progbits
	.sectioninfo	@"SHI_REGISTERS=255"
	.align	128
        .global         attn_fwd
        .type           attn_fwd,@function
        .size           attn_fwd,(.L_x_3 - attn_fwd)
        .other          attn_fwd,@"STO_CUDA_ENTRY STV_DEFAULT"
attn_fwd:
.text.attn_fwd:
[----:B------:R-:W-:-:S03]  /*0000*/  IMAD.MOV.U32 R1, RZ, RZ, c[0x0][0x28] ;  /* 0x00000a00ff017624 */ /* 0x000fc600078e00ff */
[----:B------:R-:W0:Y:S01]  /*0010*/  S2R R124, SR_TID.X ;  /* 0x00000000007c7919 */ /* 0x000e220000002100 */
[----:B------:R-:W-:Y:S01]  /*0020*/  ULDC.64 UR4, c[0x0][0x118] ;  /* 0x0000460000047ab9 */ /* 0x000fe20000000a00 */
[----:B------:R-:W-:Y:S02]  /*0030*/  IADD3 R1, R1, -0x38, RZ ;  /* 0xffffffc801017810 */ /* 0x000fe40007ffe0ff */
[----:B------:R-:W1:Y:S04]  /*0040*/  S2R R3, SR_CTAID.X ;  /* 0x0000000000037919 */ /* 0x000e680000002500 */
[----:B------:R-:W2:Y:S01]  /*0050*/  S2R R125, SR_CTAID.Y ;  /* 0x00000000007d7919 */ /* 0x000ea20000002600 */
[----:B0-----:R-:W-:Y:S02]  /*0060*/  LOP3.LUT R252, R124, 0x1f, RZ, 0xc0, !PT ;  /* 0x0000001f7cfc7812 */ /* 0x001fe400078ec0ff */
[----:B------:R-:W-:-:S03]  /*0070*/  SHF.R.U32.HI R249, RZ, 0x5, R124 ;  /* 0x00000005fff97819 */ /* 0x000fc6000001167c */
[----:B-1----:R-:W-:Y:S01]  /*0080*/  IMAD R252, R3, 0x20, R252 ;  /* 0x0000002003fc7824 */ /* 0x002fe200078e02fc */
[----:B------:R-:W-:Y:S01]  /*0090*/  SGXT.U32 R249, R249, 0x2 ;  /* 0x00000002f9f9781a */ /* 0x000fe20000000000 */
[----:B--2---:R-:W-:Y:S01]  /*00a0*/  IMAD R0, R125, c[0x0][0x190], RZ ;  /* 0x000064007d007a24 */ /* 0x004fe200078e02ff */
[----:B------:R-:W-:Y:S01]  /*00b0*/  MOV R3, c[0x0][0x198] ;  /* 0x0000660000037a02 */ /* 0x000fe20000000f00 */
[----:B------:R-:W-:Y:S02]  /*00c0*/  IMAD R4, R252, c[0x0][0x194], RZ ;  /* 0x00006500fc047a24 */ /* 0x000fe400078e02ff */
[----:B------:R-:W-:Y:S02]  /*00d0*/  IMAD R9, R249, c[0x0][0x198], RZ ;  /* 0x00006600f9097a24 */ /* 0x000fe400078e02ff */
[----:B------:R-:W-:Y:S02]  /*00e0*/  IMAD.SHL.U32 R2, R0, 0x2, RZ ;  /* 0x0000000200027824 */ /* 0x000fe400078e00ff */
[----:B------:R-:W-:Y:S01]  /*00f0*/  IMAD.SHL.U32 R5, R4, 0x2, RZ ;  /* 0x0000000204057824 */ /* 0x000fe200078e00ff */
[----:B------:R-:W-:Y:S01]  /*0100*/  LEA R11, R3, R9, 0x2 ;  /* 0x00000009030b7211 */ /* 0x000fe200078e10ff */
[----:B------:R-:W-:-:S03]  /*0110*/  IMAD.HI R0, R0, 0x2, RZ ;  /* 0x0000000200007827 */ /* 0x000fc600078e02ff */
[----:B------:R-:W-:Y:S01]  /*0120*/  IADD3 R2, P0, P1, R5, c[0x0][0x160], R2 ;  /* 0x0000580005027a10 */ /* 0x000fe2000791e002 */
[----:B------:R-:W-:Y:S02]  /*0130*/  IMAD R5, R3, 0x4, R11 ;  /* 0x0000000403057824 */ /* 0x000fe400078e020b */
[----:B------:R-:W-:-:S04]  /*0140*/  IMAD.HI R7, R4, 0x2, RZ ;  /* 0x0000000204077827 */ /* 0x000fc800078e02ff */
[----:B------:R-:W-:Y:S01]  /*0150*/  IMAD R15, R3, 0x4, R5 ;  /* 0x00000004030f7824 */ /* 0x000fe200078e0205 */
[----:B------:R-:W-:Y:S02]  /*0160*/  IADD3.X R0, R7, c[0x0][0x164], R0, P0, P1 ;  /* 0x0000590007007a10 */ /* 0x000fe400007e2400 */
[----:B------:R-:W-:Y:S02]  /*0170*/  LEA R8, P0, R9, R2, 0x1 ;  /* 0x0000000209087211 */ /* 0x000fe400078008ff */
[----:B------:R-:W-:Y:S02]  /*0180*/  LEA R17, R3, R15, 0x2 ;  /* 0x0000000f03117211 */ /* 0x000fe400078e10ff */
[----:B------:R-:W-:Y:S02]  /*0190*/  LEA.HI.X.SX32 R9, R9, R0, 0x1, P0 ;  /* 0x0000000009097211 */ /* 0x000fe400000f0eff */
[-C--:B------:R-:W-:Y:S01]  /*01a0*/  LEA R10, P0, R11, R2.reuse, 0x1 ;  /* 0x000000020b0a7211 */ /* 0x080fe200078008ff */
[----:B------:R-:W-:Y:S01]  /*01b0*/  IMAD R19, R3, 0x4, R17 ;  /* 0x0000000403137824 */ /* 0x000fe200078e0211 */
[----:B------:R-:W-:-:S02]  /*01c0*/  LEA R12, P1, R5, R2, 0x1 ;  /* 0x00000002050c7211 */ /* 0x000fc400078208ff */
[----:B------:R-:W-:Y:S01]  /*01d0*/  LEA.HI.X.SX32 R11, R11, R0, 0x1, P0 ;  /* 0x000000000b0b7211 */ /* 0x000fe200000f0eff */
[----:B------:R-:W-:Y:S01]  /*01e0*/  IMAD R21, R3, 0x4, R19 ;  /* 0x0000000403157824 */ /* 0x000fe200078e0213 */
[----:B------:R-:W-:Y:S02]  /*01f0*/  LEA R14, P0, R15, R2, 0x1 ;  /* 0x000000020f0e7211 */ /* 0x000fe400078008ff */
[-C--:B------:R-:W-:Y:S01]  /*0200*/  LEA.HI.X.SX32 R13, R5, R0.reuse, 0x1, P1 ;  /* 0x00000000050d7211 */ /* 0x080fe200008f0eff */
[----:B------:R0:W2:Y:S01]  /*0210*/  LDG.E.U16 R4, [R10.64] ;  /* 0x000000040a047981 */ /* 0x0000a2000c1e1500 */
[----:B------:R-:W-:Y:S02]  /*0220*/  LEA.HI.X.SX32 R15, R15, R0, 0x1, P0 ;  /* 0x000000000f0f7211 */ /* 0x000fe400000f0eff */
[----:B------:R-:W-:Y:S01]  /*0230*/  LEA R16, P0, R17, R2, 0x1 ;  /* 0x0000000211107211 */ /* 0x000fe200078008ff */
[----:B------:R1:W3:Y:S01]  /*0240*/  LDG.E.U16 R7, [R12.64] ;  /* 0x000000040c077981 */ /* 0x0002e2000c1e1500 */
[----:B------:R-:W-:-:S02]  /*0250*/  LEA R23, R3, R21, 0x2 ;  /* 0x0000001503177211 */ /* 0x000fc400078e10ff */
[----:B------:R-:W-:Y:S01]  /*0260*/  LEA.HI.X.SX32 R17, R17, R0, 0x1, P0 ;  /* 0x0000000011117211 */ /* 0x000fe200000f0eff */
[----:B------:R4:W5:Y:S01]  /*0270*/  LDG.E.U16 R6, [R14.64] ;  /* 0x000000040e067981 */ /* 0x000962000c1e1500 */
[----:B------:R-:W-:Y:S01]  /*0280*/  LEA R18, P0, R19, R2, 0x1 ;  /* 0x0000000213127211 */ /* 0x000fe200078008ff */
[----:B0-----:R-:W-:Y:S02]  /*0290*/  IMAD R11, R3, 0x4, R23 ;  /* 0x00000004030b7824 */ /* 0x001fe400078e0217 */
[----:B------:R0:W2:Y:S01]  /*02a0*/  LDG.E.U16 R5, [R8.64] ;  /* 0x0000000408057981 */ /* 0x0000a2000c1e1500 */
[----:B------:R-:W-:Y:S02]  /*02b0*/  LEA.HI.X.SX32 R19, R19, R0, 0x1, P0 ;  /* 0x0000000013137211 */ /* 0x000fe400000f0eff */
[----:B-1----:R-:W-:Y:S01]  /*02c0*/  LEA R12, P0, R23, R2, 0x1 ;  /* 0x00000002170c7211 */ /* 0x002fe200078008ff */
[----:B----4-:R-:W-:-:S03]  /*02d0*/  IMAD R15, R3, 0x4, R11 ;  /* 0x00000004030f7824 */ /* 0x010fc600078e020b */
[----:B------:R-:W-:Y:S02]  /*02e0*/  LEA.HI.X.SX32 R13, R23, R0, 0x1, P0 ;  /* 0x00000000170d7211 */ /* 0x000fe400000f0eff */
[-C--:B------:R-:W-:Y:S01]  /*02f0*/  LEA R20, P1, R21, R2.reuse, 0x1 ;  /* 0x0000000215147211 */ /* 0x080fe200078208ff */
[----:B0-----:R0:W4:Y:S01]  /*0300*/  LDG.E.U16 R9, [R16.64] ;  /* 0x0000000410097981 */ /* 0x001122000c1e1500 */
[----:B------:R-:W-:Y:S02]  /*0310*/  LEA R10, P0, R11, R2, 0x1 ;  /* 0x000000020b0a7211 */ /* 0x000fe400078008ff */
[----:B------:R-:W-:Y:S01]  /*0320*/  LEA R23, R3, R15, 0x2 ;  /* 0x0000000f03177211 */ /* 0x000fe200078e10ff */
[----:B------:R1:W2:Y:S01]  /*0330*/  LDG.E.U16 R8, [R18.64] ;  /* 0x0000000412087981 */ /* 0x0002a2000c1e1500 */
[-C--:B------:R-:W-:Y:S02]  /*0340*/  LEA.HI.X.SX32 R21, R21, R0.reuse, 0x1, P1 ;  /* 0x0000000015157211 */ /* 0x080fe400008f0eff */
[----:B------:R-:W-:Y:S01]  /*0350*/  LEA.HI.X.SX32 R11, R11, R0, 0x1, P0 ;  /* 0x000000000b0b7211 */ /* 0x000fe200000f0eff */
[----:B------:R-:W-:Y:S01]  /*0360*/  IMAD R25, R3, 0x4, R23 ;  /* 0x0000000403197824 */ /* 0x000fe200078e0217 */
[-C--:B------:R-:W-:Y:S01]  /*0370*/  LEA R14, P0, R15, R2.reuse, 0x1 ;  /* 0x000000020f0e7211 */ /* 0x080fe200078008ff */
[----:B------:R1:W2:Y:S01]  /*0380*/  LDG.E.U16 R47, [R20.64] ;  /* 0x00000004142f7981 */ /* 0x0002a2000c1e1500 */
[----:B0-----:R-:W-:-:S02]  /*0390*/  LEA R16, P1, R23, R2, 0x1 ;  /* 0x0000000217107211 */ /* 0x001fc400078208ff */
[----:B------:R-:W-:Y:S01]  /*03a0*/  LEA.HI.X.SX32 R15, R15, R0, 0x1, P0 ;  /* 0x000000000f0f7211 */ /* 0x000fe200000f0eff */
[----:B------:R0:W2:Y:S01]  /*03b0*/  LDG.E.U16 R28, [R12.64] ;  /* 0x000000040c1c7981 */ /* 0x0000a2000c1e1500 */
[----:B-1----:R-:W-:-:S03]  /*03c0*/  LEA R18, P0, R25, R2, 0x1 ;  /* 0x0000000219127211 */ /* 0x002fc600078008ff */
[----:B------:R1:W2:Y:S01]  /*03d0*/  LDG.E.U16 R49, [R10.64] ;  /* 0x000000040a317981 */ /* 0x0002a2000c1e1500 */
[----:B------:R-:W-:Y:S01]  /*03e0*/  IMAD R21, R3, 0x4, R25 ;  /* 0x0000000403157824 */ /* 0x000fe200078e0219 */
[-C--:B------:R-:W-:Y:S02]  /*03f0*/  LEA.HI.X.SX32 R17, R23, R0.reuse, 0x1, P1 ;  /* 0x0000000017117211 */ /* 0x080fe400008f0eff */
[----:B------:R1:W2:Y:S01]  /*0400*/  LDG.E.U16 R30, [R14.64] ;  /* 0x000000040e1e7981 */ /* 0x0002a2000c1e1500 */
[----:B------:R-:W-:Y:S02]  /*0410*/  LEA.HI.X.SX32 R19, R25, R0, 0x1, P0 ;  /* 0x0000000019137211 */ /* 0x000fe400000f0eff */
[----:B0-----:R-:W-:Y:S01]  /*0420*/  LEA R12, P0, R21, R2, 0x1 ;  /* 0x00000002150c7211 */ /* 0x001fe200078008ff */
[----:B------:R0:W2:Y:S01]  /*0430*/  LDG.E.U16 R51, [R16.64] ;  /* 0x0000000410337981 */ /* 0x0000a2000c1e1500 */
[----:B------:R-:W-:Y:S02]  /*0440*/  LEA R23, R3, R21, 0x2 ;  /* 0x0000001503177211 */ /* 0x000fe400078e10ff */
[----:B------:R-:W-:Y:S01]  /*0450*/  LEA.HI.X.SX32 R13, R21, R0, 0x1, P0 ;  /* 0x00000000150d7211 */ /* 0x000fe200000f0eff */
[----:B------:R0:W2:Y:S02]  /*0460*/  LDG.E.U16 R32, [R18.64] ;  /* 0x0000000412207981 */ /* 0x0000a4000c1e1500 */
[----:B------:R-:W-:Y:S01]  /*0470*/  IMAD R21, R3, 0x4, R23 ;  /* 0x0000000403157824 */ /* 0x000fe200078e0217 */
[----:B-1----:R-:W-:Y:S01]  /*0480*/  LEA R10, P0, R23, R2, 0x1 ;  /* 0x00000002170a7211 */ /* 0x002fe200078008ff */
[----:B------:R1:W2:Y:S02]  /*0490*/  LDG.E.U16 R53, [R12.64] ;  /* 0x000000040c357981 */ /* 0x0002a4000c1e1500 */
[----:B------:R-:W-:Y:S01]  /*04a0*/  IMAD R25, R3, 0x4, R21 ;  /* 0x0000000403197824 */ /* 0x000fe200078e0215 */
[----:B------:R-:W-:-:S04]  /*04b0*/  LEA.HI.X.SX32 R11, R23, R0, 0x1, P0 ;  /* 0x00000000170b7211 */ /* 0x000fc800000f0eff */
[----:B0-----:R-:W-:Y:S01]  /*04c0*/  LEA R17, R3, R25, 0x2 ;  /* 0x0000001903117211 */ /* 0x001fe200078e10ff */
[----:B------:R0:W2:Y:S01]  /*04d0*/  LDG.E.U16 R34, [R10.64] ;  /* 0x000000040a227981 */ /* 0x0000a2000c1e1500 */
[----:B------:R-:W-:-:S03]  /*04e0*/  LEA R14, P0, R25, R2, 0x1 ;  /* 0x00000002190e7211 */ /* 0x000fc600078008ff */
[----:B------:R-:W-:Y:S01]  /*04f0*/  IMAD R19, R3, 0x4, R17 ;  /* 0x0000000403137824 */ /* 0x000fe200078e0211 */
[----:B------:R-:W-:Y:S02]  /*0500*/  LEA.HI.X.SX32 R15, R25, R0, 0x1, P0 ;  /* 0x00000000190f7211 */ /* 0x000fe400000f0eff */
[-C--:B------:R-:W-:Y:S01]  /*0510*/  LEA R20, P1, R21, R2.reuse, 0x1 ;  /* 0x0000000215147211 */ /* 0x080fe200078208ff */
[----:B------:R-:W-:Y:S01]  /*0520*/  IMAD R23, R3, 0x4, R19 ;  /* 0x0000000403177824 */ /* 0x000fe200078e0213 */
[----:B------:R-:W-:Y:S01]  /*0530*/  LEA R16, P0, R17, R2, 0x1 ;  /* 0x0000000211107211 */ /* 0x000fe200078008ff */
[----:B------:R0:W2:Y:S01]  /*0540*/  LDG.E.U16 R36, [R14.64] ;  /* 0x000000040e247981 */ /* 0x0000a2000c1e1500 */
[-C--:B------:R-:W-:Y:S02]  /*0550*/  LEA.HI.X.SX32 R21, R21, R0.reuse, 0x1, P1 ;  /* 0x0000000015157211 */ /* 0x080fe400008f0eff */
[----:B------:R-:W-:Y:S02]  /*0560*/  LEA.HI.X.SX32 R17, R17, R0, 0x1, P0 ;  /* 0x0000000011117211 */ /* 0x000fe400000f0eff */
[----:B-1----:R-:W-:Y:S01]  /*0570*/  LEA R12, P0, R19, R2, 0x1 ;  /* 0x00000002130c7211 */ /* 0x002fe200078008ff */
[----:B------:R1:W2:Y:S01]  /*0580*/  LDG.E.U16 R55, [R20.64] ;  /* 0x0000000414377981 */ /* 0x0002a2000c1e1500 */
[----:B------:R-:W-:-:S02]  /*0590*/  LEA R25, R3, R23, 0x2 ;  /* 0x0000001703197211 */ /* 0x000fc400078e10ff */
[----:B------:R-:W-:Y:S01]  /*05a0*/  LEA.HI.X.SX32 R13, R19, R0, 0x1, P0 ;  /* 0x00000000130d7211 */ /* 0x000fe200000f0eff */
[----:B------:R1:W2:Y:S01]  /*05b0*/  LDG.E.U16 R57, [R16.64] ;  /* 0x0000000410397981 */ /* 0x0002a2000c1e1500 */
[-C--:B------:R-:W-:Y:S02]  /*05c0*/  LEA R18, P1, R23, R2.reuse, 0x1 ;  /* 0x0000000217127211 */ /* 0x080fe400078208ff */
[----:B0-----:R-:W-:Y:S01]  /*05d0*/  LEA R10, P0, R25, R2, 0x1 ;  /* 0x00000002190a7211 */ /* 0x001fe200078008ff */
[----:B------:R0:W2:Y:S01]  /*05e0*/  LDG.E.U16 R38, [R12.64] ;  /* 0x000000040c267981 */ /* 0x0000a2000c1e1500 */
[----:B-1----:R-:W-:Y:S01]  /*05f0*/  IMAD R21, R3, 0x4, R25 ;  /* 0x0000000403157824 */ /* 0x002fe200078e0219 */
[-C--:B------:R-:W-:Y:S02]  /*0600*/  LEA.HI.X.SX32 R19, R23, R0.reuse, 0x1, P1 ;  /* 0x0000000017137211 */ /* 0x080fe400008f0eff */
[----:B------:R-:W-:Y:S01]  /*0610*/  LEA.HI.X.SX32 R11, R25, R0, 0x1, P0 ;  /* 0x00000000190b7211 */ /* 0x000fe200000f0eff */
[----:B------:R-:W-:Y:S01]  /*0620*/  IMAD R23, R3, 0x4, R21 ;  /* 0x0000000403177824 */ /* 0x000fe200078e0215 */
[C---:B------:R-:W-:Y:S01]  /*0630*/  LEA R14, P0, R21.reuse, R2, 0x1 ;  /* 0x00000002150e7211 */ /* 0x040fe200078008ff */
[----:B------:R1:W3:Y:S03]  /*0640*/  LDG.E.U16 R59, [R18.64] ;  /* 0x00000004123b7981 */ /* 0x0002e6000c1e1500 */
[----:B------:R-:W-:Y:S01]  /*0650*/  LEA.HI.X.SX32 R15, R21, R0, 0x1, P0 ;  /* 0x00000000150f7211 */ /* 0x000fe200000f0eff */
[----:B------:R0:W4:Y:S01]  /*0660*/  LDG.E.U16 R40, [R10.64] ;  /* 0x000000040a287981 */ /* 0x000122000c1e1500 */
[----:B------:R-:W-:-:S02]  /*0670*/  LEA R21, R3, R23, 0x2 ;  /* 0x0000001703157211 */ /* 0x000fc400078e10ff */
[----:B------:R-:W-:Y:S01]  /*0680*/  LEA R16, P0, R23, R2, 0x1 ;  /* 0x0000000217107211 */ /* 0x000fe200078008ff */
[----:B------:R0:W5:Y:S02]  /*0690*/  LDG.E.U16 R61, [R14.64] ;  /* 0x000000040e3d7981 */ /* 0x000164000c1e1500 */
[----:B------:R-:W-:Y:S01]  /*06a0*/  IMAD R25, R3, 0x4, R21 ;  /* 0x0000000403197824 */ /* 0x000fe200078e0215 */
[----:B------:R-:W-:-:S03]  /*06b0*/  LEA.HI.X.SX32 R17, R23, R0, 0x1, P0 ;  /* 0x0000000017117211 */ /* 0x000fc600000f0eff */
[----:B-1----:R-:W-:Y:S01]  /*06c0*/  IMAD R19, R3, 0x4, R25 ;  /* 0x0000000403137824 */ /* 0x002fe200078e0219 */
[C---:B0-----:R-:W-:Y:S01]  /*06d0*/  LEA R12, P0, R25.reuse, R2, 0x1 ;  /* 0x00000002190c7211 */ /* 0x041fe200078008ff */
[----:B------:R0:W5:Y:S03]  /*06e0*/  LDG.E.U16 R42, [R16.64] ;  /* 0x00000004102a7981 */ /* 0x000166000c1e1500 */
[----:B------:R-:W-:Y:S02]  /*06f0*/  LEA.HI.X.SX32 R13, R25, R0, 0x1, P0 ;  /* 0x00000000190d7211 */ /* 0x000fe400000f0eff */
[----:B------:R-:W-:Y:S02]  /*0700*/  LEA R10, P0, R19, R2, 0x1 ;  /* 0x00000002130a7211 */ /* 0x000fe400078008ff */
[----:B------:R-:W-:Y:S01]  /*0710*/  LEA R23, R3, R19, 0x2 ;  /* 0x0000001303177211 */ /* 0x000fe200078e10ff */
[----:B------:R1:W5:Y:S01]  /*0720*/  LDG.E.U16 R44, [R12.64] ;  /* 0x000000040c2c7981 */ /* 0x000362000c1e1500 */
[----:B------:R-:W-:-:S02]  /*0730*/  LEA.HI.X.SX32 R11, R19, R0, 0x1, P0 ;  /* 0x00000000130b7211 */ /* 0x000fc400000f0eff */
[-C--:B------:R-:W-:Y:S01]  /*0740*/  LEA R20, P1, R21, R2.reuse, 0x1 ;  /* 0x0000000215147211 */ /* 0x080fe200078208ff */
[----:B------:R-:W-:Y:S01]  /*0750*/  IMAD R19, R3, 0x4, R23 ;  /* 0x0000000403137824 */ /* 0x000fe200078e0217 */
[----:B------:R-:W-:Y:S01]  /*0760*/  LEA R14, P0, R23, R2, 0x1 ;  /* 0x00000002170e7211 */ /* 0x000fe200078008ff */
[----:B------:R1:W5:Y:S01]  /*0770*/  LDG.E.U16 R65, [R10.64] ;  /* 0x000000040a417981 */ /* 0x000362000c1e1500 */
[-C--:B------:R-:W-:Y:S01]  /*0780*/  LEA.HI.X.SX32 R21, R21, R0.reuse, 0x1, P1 ;  /* 0x0000000015157211 */ /* 0x080fe200008f0eff */
[----:B------:R-:W-:Y:S01]  /*0790*/  IMAD R25, R3, 0x4, R19 ;  /* 0x0000000403197824 */ /* 0x000fe200078e0213 */
[----:B------:R-:W-:-:S03]  /*07a0*/  LEA.HI.X.SX32 R15, R23, R0, 0x1, P0 ;  /* 0x00000000170f7211 */ /* 0x000fc600000f0eff */
[----:B------:R1:W5:Y:S01]  /*07b0*/  LDG.E.U16 R63, [R20.64] ;  /* 0x00000004143f7981 */ /* 0x000362000c1e1500 */
[-C--:B0-----:R-:W-:Y:S02]  /*07c0*/  LEA R16, P0, R25, R2.reuse, 0x1 ;  /* 0x0000000219107211 */ /* 0x081fe400078008ff */
[----:B------:R-:W-:Y:S01]  /*07d0*/  LEA R18, P1, R19, R2, 0x1 ;  /* 0x0000000213127211 */ /* 0x000fe200078208ff */
[----:B------:R0:W5:Y:S01]  /*07e0*/  LDG.E.U16 R46, [R14.64] ;  /* 0x000000040e2e7981 */ /* 0x000162000c1e1500 */
[----:B------:R-:W-:Y:S02]  /*07f0*/  LEA.HI.X.SX32 R17, R25, R0, 0x1, P0 ;  /* 0x0000000019117211 */ /* 0x000fe400000f0eff */
[----:B-1----:R-:W-:-:S03]  /*0800*/  LEA R21, R3, R25, 0x2 ;  /* 0x0000001903157211 */ /* 0x002fc600078e10ff */
[----:B------:R1:W5:Y:S01]  /*0810*/  LDG.E.U16 R48, [R16.64] ;  /* 0x0000000410307981 */ /* 0x000362000c1e1500 */
[----:B------:R-:W-:Y:S01]  /*0820*/  LEA R12, P0, R21, R2, 0x1 ;  /* 0x00000002150c7211 */ /* 0x000fe200078008ff */
[----:B------:R-:W-:-:S03]  /*0830*/  IMAD R23, R3, 0x4, R21 ;  /* 0x0000000403177824 */ /* 0x000fc600078e0215 */
[----:B------:R-:W-:Y:S01]  /*0840*/  LEA.HI.X.SX32 R13, R21, R0, 0x1, P0 ;  /* 0x00000000150d7211 */ /* 0x000fe200000f0eff */
[----:B------:R-:W-:Y:S01]  /*0850*/  IMAD R21, R3, 0x4, R23 ;  /* 0x0000000403157824 */ /* 0x000fe200078e0217 */
[----:B------:R-:W-:Y:S02]  /*0860*/  LEA R10, P0, R23, R2, 0x1 ;  /* 0x00000002170a7211 */ /* 0x000fe400078008ff */
[-C--:B------:R-:W-:Y:S01]  /*0870*/  LEA.HI.X.SX32 R19, R19, R0.reuse, 0x1, P1 ;  /* 0x0000000013137211 */ /* 0x080fe200008f0eff */
[----:B------:R1:W5:Y:S01]  /*0880*/  LDG.E.U16 R69, [R12.64] ;  /* 0x000000040c457981 */ /* 0x000362000c1e1500 */
[----:B------:R-:W-:Y:S02]  /*0890*/  LEA R25, R3, R21, 0x2 ;  /* 0x0000001503197211 */ /* 0x000fe400078e10ff */
[----:B------:R-:W-:Y:S01]  /*08a0*/  LEA.HI.X.SX32 R11, R23, R0, 0x1, P0 ;  /* 0x00000000170b7211 */ /* 0x000fe200000f0eff */
[----:B------:R1:W5:Y:S02]  /*08b0*/  LDG.E.U16 R67, [R18.64] ;  /* 0x0000000412437981 */ /* 0x000364000c1e1500 */
[----:B------:R-:W-:Y:S01]  /*08c0*/  IMAD R23, R3, 0x4, R25 ;  /* 0x0000000403177824 */ /* 0x000fe200078e0219 */
[----:B0-----:R-:W-:Y:S01]  /*08d0*/  LEA R14, P0, R25, R2, 0x1 ;  /* 0x00000002190e7211 */ /* 0x001fe200078008ff */
[----:B------:R0:W5:Y:S02]  /*08e0*/  LDG.E.U16 R50, [R10.64] ;  /* 0x000000040a327981 */ /* 0x000164000c1e1500 */
[----:B-1----:R-:W-:Y:S01]  /*08f0*/  IMAD R19, R3, 0x4, R23 ;  /* 0x0000000403137824 */ /* 0x002fe200078e0217 */
[----:B------:R-:W-:-:S02]  /*0900*/  LEA.HI.X.SX32 R15, R25, R0, 0x1, P0 ;  /* 0x00000000190f7211 */ /* 0x000fc400000f0eff */
[----:B------:R-:W-:Y:S02]  /*0910*/  LEA R16, P0, R23, R2, 0x1 ;  /* 0x0000000217107211 */ /* 0x000fe400078008ff */
[----:B------:R-:W-:Y:S01]  /*0920*/  LEA R25, R3, R19, 0x2 ;  /* 0x0000001303197211 */ /* 0x000fe200078e10ff */
[----:B------:R1:W5:Y:S01]  /*0930*/  LDG.E.U16 R52, [R14.64] ;  /* 0x000000040e347981 */ /* 0x000362000c1e1500 */
[----:B------:R-:W-:-:S03]  /*0940*/  LEA.HI.X.SX32 R17, R23, R0, 0x1, P0 ;  /* 0x0000000017117211 */ /* 0x000fc600000f0eff */
[----:B------:R-:W-:Y:S01]  /*0950*/  IMAD R23, R3, 0x4, R25 ;  /* 0x0000000403177824 */ /* 0x000fe200078e0219 */
[----:B------:R-:W-:Y:S01]  /*0960*/  LEA R20, P1, R21, R2, 0x1 ;  /* 0x0000000215147211 */ /* 0x000fe200078208ff */
[----:B------:R0:W5:Y:S02]  /*0970*/  LDG.E.U16 R73, [R16.64] ;  /* 0x0000000410497981 */ /* 0x000164000c1e1500 */
[----:B------:R-:W-:Y:S01]  /*0980*/  IMAD R27, R3, 0x4, R23 ;  /* 0x00000004031b7824 */ /* 0x000fe200078e0217 */
[----:B------:R-:W-:Y:S02]  /*0990*/  LEA.HI.X.SX32 R21, R21, R0, 0x1, P1 ;  /* 0x0000000015157211 */ /* 0x000fe400008f0eff */
[----:B------:R-:W-:Y:S02]  /*09a0*/  LEA R12, P0, R19, R2, 0x1 ;  /* 0x00000002130c7211 */ /* 0x000fe400078008ff */
[----:B------:R-:W-:Y:S01]  /*09b0*/  LEA R29, R3, R27, 0x2 ;  /* 0x0000001b031d7211 */ /* 0x000fe200078e10ff */
[----:B------:R1:W5:Y:S01]  /*09c0*/  LDG.E.U16 R71, [R20.64] ;  /* 0x0000000414477981 */ /* 0x000362000c1e1500 */
[----:B------:R-:W-:-:S02]  /*09d0*/  LEA.HI.X.SX32 R13, R19, R0, 0x1, P0 ;  /* 0x00000000130d7211 */ /* 0x000fc400000f0eff */
[-C--:B0-----:R-:W-:Y:S02]  /*09e0*/  LEA R10, P0, R23, R2.reuse, 0x1 ;  /* 0x00000002170a7211 */ /* 0x081fe400078008ff */
[----:B------:R-:W-:Y:S01]  /*09f0*/  LEA R18, P1, R25, R2, 0x1 ;  /* 0x0000000219127211 */ /* 0x000fe200078208ff */
[----:B------:R0:W5:Y:S01]  /*0a00*/  LDG.E.U16 R54, [R12.64] ;  /* 0x000000040c367981 */ /* 0x000162000c1e1500 */
[-C--:B------:R-:W-:Y:S01]  /*0a10*/  LEA.HI.X.SX32 R11, R23, R0.reuse, 0x1, P0 ;  /* 0x00000000170b7211 */ /* 0x080fe200000f0eff */
[----:B-1----:R-:W-:Y:S01]  /*0a20*/  IMAD R21, R3, 0x4, R29 ;  /* 0x0000000403157824 */ /* 0x002fe200078e021d */
[----:B------:R-:W-:-:S03]  /*0a30*/  LEA.HI.X.SX32 R19, R25, R0, 0x1, P1 ;  /* 0x0000000019137211 */ /* 0x000fc600008f0eff */
[----:B------:R1:W5:Y:S01]  /*0a40*/  LDG.E.U16 R56, [R10.64] ;  /* 0x000000040a387981 */ /* 0x000362000c1e1500 */
[----:B------:R-:W-:Y:S01]  /*0a50*/  IMAD R23, R3, 0x4, R21 ;  /* 0x0000000403177824 */ /* 0x000fe200078e0215 */
[----:B------:R-:W-:Y:S02]  /*0a60*/  LEA R14, P0, R27, R2, 0x1 ;  /* 0x000000021b0e7211 */ /* 0x000fe400078008ff */
[----:B------:R0:W5:Y:S02]  /*0a70*/  LDG.E.U16 R75, [R18.64] ;  /* 0x00000004124b7981 */ /* 0x000164000c1e1500 */
[----:B------:R-:W-:Y:S02]  /*0a80*/  LEA R25, R3, R23, 0x2 ;  /* 0x0000001703197211 */ /* 0x000fe400078e10ff */
[----:B------:R-:W-:-:S03]  /*0a90*/  LEA.HI.X.SX32 R15, R27, R0, 0x1, P0 ;  /* 0x000000001b0f7211 */ /* 0x000fc600000f0eff */
[----:B------:R-:W-:Y:S01]  /*0aa0*/  IMAD R27, R3, 0x4, R25 ;  /* 0x00000004031b7824 */ /* 0x000fe200078e0219 */
[----:B------:R-:W-:Y:S01]  /*0ab0*/  LEA R16, P0, R29, R2, 0x1 ;  /* 0x000000021d107211 */ /* 0x000fe200078008ff */
[----:B------:R1:W5:Y:S02]  /*0ac0*/  LDG.E.U16 R77, [R14.64] ;  /* 0x000000040e4d7981 */ /* 0x000364000c1e1500 */
[----:B------:R-:W-:Y:S01]  /*0ad0*/  IMAD R31, R3, 0x4, R27 ;  /* 0x00000004031f7824 */ /* 0x000fe200078e021b */
[----:B------:R-:W-:-:S04]  /*0ae0*/  LEA.HI.X.SX32 R17, R29, R0, 0x1, P0 ;  /* 0x000000001d117211 */ /* 0x000fc800000f0eff */
[----:B0-----:R-:W-:Y:S01]  /*0af0*/  LEA R19, R3, R31, 0x2 ;  /* 0x0000001f03137211 */ /* 0x001fe200078e10ff */
[----:B------:R0:W5:Y:S01]  /*0b00*/  LDG.E.U16 R58, [R16.64] ;  /* 0x00000004103a7981 */ /* 0x000162000c1e1500 */
[----:B------:R-:W-:-:S03]  /*0b10*/  LEA R12, P0, R23, R2, 0x1 ;  /* 0x00000002170c7211 */ /* 0x000fc600078008ff */
[----:B------:R-:W-:Y:S01]  /*0b20*/  IMAD R29, R3, 0x4, R19 ;  /* 0x00000004031d7824 */ /* 0x000fe200078e0213 */
[----:B------:R-:W-:Y:S02]  /*0b30*/  LEA.HI.X.SX32 R13, R23, R0, 0x1, P0 ;  /* 0x00000000170d7211 */ /* 0x000fe400000f0eff */
[----:B-1----:R-:W-:Y:S02]  /*0b40*/  LEA R10, P0, R25, R2, 0x1 ;  /* 0x00000002190a7211 */ /* 0x002fe400078008ff */
[----:B------:R-:W-:Y:S01]  /*0b50*/  LEA R23, R3, R29, 0x2 ;  /* 0x0000001d03177211 */ /* 0x000fe200078e10ff */
[----:B------:R1:W5:Y:S01]  /*0b60*/  LDG.E.U16 R60, [R12.64] ;  /* 0x000000040c3c7981 */ /* 0x000362000c1e1500 */
[----:B------:R-:W-:-:S03]  /*0b70*/  LEA.HI.X.SX32 R11, R25, R0, 0x1, P0 ;  /* 0x00000000190b7211 */ /* 0x000fc600000f0eff */
[----:B------:R-:W-:Y:S01]  /*0b80*/  IMAD R25, R3, 0x4, R23 ;  /* 0x0000000403197824 */ /* 0x000fe200078e0217 */
[-C--:B------:R-:W-:Y:S01]  /*0b90*/  LEA R20, P1, R21, R2.reuse, 0x1 ;  /* 0x0000000215147211 */ /* 0x080fe200078208ff */
[----:B------:R1:W5:Y:S01]  /*0ba0*/  LDG.E.U16 R81, [R10.64] ;  /* 0x000000040a517981 */ /* 0x000362000c1e1500 */
[----:B------:R-:W-:Y:S02]  /*0bb0*/  LEA R14, P0, R27, R2, 0x1 ;  /* 0x000000021b0e7211 */ /* 0x000fe400078008ff */
[----:B------:R-:W-:Y:S02]  /*0bc0*/  LEA R33, R3, R25, 0x2 ;  /* 0x0000001903217211 */ /* 0x000fe400078e10ff */
[-C--:B------:R-:W-:Y:S02]  /*0bd0*/  LEA.HI.X.SX32 R21, R21, R0.reuse, 0x1, P1 ;  /* 0x0000000015157211 */ /* 0x080fe400008f0eff */
[----:B------:R-:W-:Y:S01]  /*0be0*/  LEA.HI.X.SX32 R15, R27, R0, 0x1, P0 ;  /* 0x000000001b0f7211 */ /* 0x000fe200000f0eff */
[----:B------:R-:W-:Y:S01]  /*0bf0*/  IMAD R27, R3, 0x4, R33 ;  /* 0x00000004031b7824 */ /* 0x000fe200078e0221 */
[-C--:B0-----:R-:W-:Y:S01]  /*0c00*/  LEA R16, P1, R31, R2.reuse, 0x1 ;  /* 0x000000021f107211 */ /* 0x081fe200078208ff */
[----:B------:R0:W5:Y:S01]  /*0c10*/  LDG.E.U16 R79, [R20.64] ;  /* 0x00000004144f7981 */ /* 0x000162000c1e1500 */
[----:B------:R-:W-:-:S02]  /*0c20*/  LEA R18, P0, R19, R2, 0x1 ;  /* 0x0000000213127211 */ /* 0x000fc400078008ff */
[-C--:B------:R-:W-:Y:S01]  /*0c30*/  LEA.HI.X.SX32 R17, R31, R0.reuse, 0x1, P1 ;  /* 0x000000001f117211 */ /* 0x080fe200008f0eff */
[----:B------:R0:W5:Y:S01]  /*0c40*/  LDG.E.U16 R62, [R14.64] ;  /* 0x000000040e3e7981 */ /* 0x000162000c1e1500 */
[----:B------:R-:W-:Y:S02]  /*0c50*/  LEA R31, R3, R27, 0x2 ;  /* 0x0000001b031f7211 */ /* 0x000fe400078e10ff */
[----:B------:R-:W-:Y:S01]  /*0c60*/  LEA.HI.X.SX32 R19, R19, R0, 0x1, P0 ;  /* 0x0000000013137211 */ /* 0x000fe200000f0eff */
[----:B------:R0:W5:Y:S01]  /*0c70*/  LDG.E.U16 R83, [R16.64] ;  /* 0x0000000410537981 */ /* 0x000162000c1e1500 */
[-C--:B-1----:R-:W-:Y:S01]  /*0c80*/  LEA R12, P0, R29, R2.reuse, 0x1 ;  /* 0x000000021d0c7211 */ /* 0x082fe200078008ff */
[----:B------:R-:W-:Y:S01]  /*0c90*/  IMAD R35, R3, 0x4, R31 ;  /* 0x0000000403237824 */ /* 0x000fe200078e021f */
[----:B0-----:R-:W-:Y:S01]  /*0ca0*/  LEA R20, P1, R25, R2, 0x1 ;  /* 0x0000000219147211 */ /* 0x001fe200078208ff */
[----:B------:R0:W5:Y:S01]  /*0cb0*/  LDG.E.U16 R64, [R18.64] ;  /* 0x0000000412407981 */ /* 0x000162000c1e1500 */
[----:B------:R-:W-:-:S02]  /*0cc0*/  LEA.HI.X.SX32 R13, R29, R0, 0x1, P0 ;  /* 0x000000001d0d7211 */ /* 0x000fc400000f0eff */
[----:B------:R-:W-:Y:S02]  /*0cd0*/  LEA R29, R3, R35, 0x2 ;  /* 0x00000023031d7211 */ /* 0x000fe400078e10ff */
[----:B------:R-:W-:Y:S01]  /*0ce0*/  LEA R10, P0, R23, R2, 0x1 ;  /* 0x00000002170a7211 */ /* 0x000fe200078008ff */
[----:B------:R1:W5:Y:S02]  /*0cf0*/  LDG.E.U16 R85, [R12.64] ;  /* 0x000000040c557981 */ /* 0x000364000c1e1500 */
[----:B------:R-:W-:Y:S01]  /*0d00*/  IMAD R37, R3, 0x4, R29 ;  /* 0x0000000403257824 */ /* 0x000fe200078e021d */
[----:B------:R-:W-:-:S04]  /*0d10*/  LEA.HI.X.SX32 R11, R23, R0, 0x1, P0 ;  /* 0x00000000170b7211 */ /* 0x000fc800000f0eff */
[C---:B------:R-:W-:Y:S01]  /*0d20*/  LEA R39, R3.reuse, R37, 0x2 ;  /* 0x0000002503277211 */ /* 0x040fe200078e10ff */
[----:B------:R0:W5:Y:S04]  /*0d30*/  LDG.E.U16 R66, [R10.64] ;  /* 0x000000040a427981 */ /* 0x000168000c1e1500 */
[----:B------:R-:W-:Y:S01]  /*0d40*/  IMAD R23, R3, 0x4, R39 ;  /* 0x0000000403177824 */ /* 0x000fe200078e0227 */
[----:B------:R-:W-:-:S04]  /*0d50*/  LEA R14, P0, R27, R2, 0x1 ;  /* 0x000000021b0e7211 */ /* 0x000fc800078008ff */
[----:B------:R-:W-:Y:S02]  /*0d60*/  LEA R41, R3, R23, 0x2 ;  /* 0x0000001703297211 */ /* 0x000fe400078e10ff */
[-C--:B------:R-:W-:Y:S02]  /*0d70*/  LEA.HI.X.SX32 R21, R25, R0.reuse, 0x1, P1 ;  /* 0x0000000019157211 */ /* 0x080fe400008f0eff */
[----:B------:R-:W-:Y:S01]  /*0d80*/  LEA.HI.X.SX32 R15, R27, R0, 0x1, P0 ;  /* 0x000000001b0f7211 */ /* 0x000fe200000f0eff */
[----:B------:R-:W-:Y:S01]  /*0d90*/  IMAD R25, R3, 0x4, R41 ;  /* 0x0000000403197824 */ /* 0x000fe200078e0229 */
[C---:B------:R-:W-:Y:S01]  /*0da0*/  LEA R16, P0, R35.reuse, R2, 0x1 ;  /* 0x0000000223107211 */ /* 0x040fe200078008ff */
[----:B------:R1:W5:Y:S03]  /*0db0*/  LDG.E.U16 R87, [R20.64] ;  /* 0x0000000414577981 */ /* 0x000366000c1e1500 */
[----:B------:R-:W-:Y:S01]  /*0dc0*/  LEA.HI.X.SX32 R17, R35, R0, 0x1, P0 ;  /* 0x0000000023117211 */ /* 0x000fe200000f0eff */
[----:B------:R1:W5:Y:S01]  /*0dd0*/  LDG.E.U16 R89, [R14.64] ;  /* 0x000000040e597981 */ /* 0x000362000c1e1500 */
[----:B------:R-:W-:-:S02]  /*0de0*/  LEA R35, R3, R25, 0x2 ;  /* 0x0000001903237211 */ /* 0x000fc400078e10ff */
[----:B0-----:R-:W-:Y:S01]  /*0df0*/  LEA R18, P1, R37, R2, 0x1 ;  /* 0x0000000225127211 */ /* 0x001fe200078208ff */
[----:B------:R0:W5:Y:S02]  /*0e00*/  LDG.E.U16 R91, [R16.64] ;  /* 0x00000004105b7981 */ /* 0x000164000c1e1500 */
[----:B------:R-:W-:Y:S01]  /*0e10*/  IMAD R11, R3, 0x4, R35 ;  /* 0x00000004030b7824 */ /* 0x000fe200078e0223 */
[----:B------:R-:W-:-:S04]  /*0e20*/  LEA.HI.X.SX32 R19, R37, R0, 0x1, P1 ;  /* 0x0000000025137211 */ /* 0x000fc800008f0eff */
[----:B------:R-:W-:Y:S01]  /*0e30*/  LEA R37, R3, R11, 0x2 ;  /* 0x0000000b03257211 */ /* 0x000fe200078e10ff */
[----:B------:R0:W5:Y:S01]  /*0e40*/  LDG.E.U16 R93, [R18.64] ;  /* 0x00000004125d7981 */ /* 0x000162000c1e1500 */
[----:B-1----:R-:W-:-:S03]  /*0e50*/  LEA R12, P0, R23, R2, 0x1 ;  /* 0x00000002170c7211 */ /* 0x002fc600078008ff */
[----:B------:R-:W-:Y:S01]  /*0e60*/  IMAD R27, R3, 0x4, R37 ;  /* 0x00000004031b7824 */ /* 0x000fe200078e0225 */
[----:B------:R-:W-:Y:S02]  /*0e70*/  LEA.HI.X.SX32 R13, R23, R0, 0x1, P0 ;  /* 0x00000000170d7211 */ /* 0x000fe400000f0eff */
[----:B------:R-:W-:Y:S02]  /*0e80*/  LEA R20, P0, R25, R2, 0x1 ;  /* 0x0000000219147211 */ /* 0x000fe400078008ff */
[----:B------:R-:W-:Y:S01]  /*0e90*/  LEA R43, R3, R27, 0x2 ;  /* 0x0000001b032b7211 */ /* 0x000fe200078e10ff */
[----:B------:R1:W5:Y:S01]  /*0ea0*/  LDG.E.U16 R95, [R12.64] ;  /* 0x000000040c5f7981 */ /* 0x000362000c1e1500 */
[----:B------:R-:W-:Y:S02]  /*0eb0*/  LEA.HI.X.SX32 R21, R25, R0, 0x1, P0 ;  /* 0x0000000019157211 */ /* 0x000fe400000f0eff */
[-C--:B------:R-:W-:Y:S01]  /*0ec0*/  LEA R24, P0, R27, R2.reuse, 0x1 ;  /* 0x000000021b187211 */ /* 0x080fe200078008ff */
[----:B------:R-:W-:Y:S01]  /*0ed0*/  IMAD R45, R3, 0x4, R43 ;  /* 0x00000004032d7824 */ /* 0x000fe200078e022b */
[----:B------:R-:W-:Y:S01]  /*0ee0*/  LEA R22, P1, R11, R2, 0x1 ;  /* 0x000000020b167211 */ /* 0x000fe200078208ff */
[----:B------:R0:W5:Y:S01]  /*0ef0*/  LDG.E.U16 R97, [R20.64] ;  /* 0x0000000414617981 */ /* 0x000162000c1e1500 */
[----:B------:R-:W-:-:S02]  /*0f00*/  LEA.HI.X.SX32 R25, R27, R0, 0x1, P0 ;  /* 0x000000001b197211 */ /* 0x000fc400000f0eff */
[----:B------:R-:W-:Y:S02]  /*0f10*/  LEA.HI.X.SX32 R23, R11, R0, 0x1, P1 ;  /* 0x000000000b177211 */ /* 0x000fe400008f0eff */
[-C--:B------:R-:W-:Y:S02]  /*0f20*/  LEA R10, P0, R33, R2.reuse, 0x1 ;  /* 0x00000002210a7211 */ /* 0x080fe400078008ff */
[----:B------:R-:W-:Y:S01]  /*0f30*/  LEA R26, P1, R45, R2, 0x1 ;  /* 0x000000022d1a7211 */ /* 0x000fe200078208ff */
[----:B------:R0:W5:Y:S01]  /*0f40*/  LDG.E.U16 R99, [R22.64] ;  /* 0x0000000416637981 */ /* 0x000162000c1e1500 */
[-C--:B------:R-:W-:Y:S02]  /*0f50*/  LEA.HI.X.SX32 R11, R33, R0.reuse, 0x1, P0 ;  /* 0x00000000210b7211 */ /* 0x080fe400000f0eff */
[----:B------:R-:W-:Y:S01]  /*0f60*/  LEA.HI.X.SX32 R27, R45, R0, 0x1, P1 ;  /* 0x000000002d1b7211 */ /* 0x000fe200008f0eff */
[----:B------:R-:W5:Y:S01]  /*0f70*/  LDG.E.U16 R25, [R24.64] ;  /* 0x0000000418197981 */ /* 0x000f62000c1e1500 */
[----:B------:R-:W-:-:S02]  /*0f80*/  LEA R14, P0, R29, R2, 0x1 ;  /* 0x000000021d0e7211 */ /* 0x000fc400078008ff */
[----:B-1----:R-:W-:Y:S02]  /*0f90*/  LEA R12, P1, R31, R2, 0x1 ;  /* 0x000000021f0c7211 */ /* 0x002fe400078208ff */
[-C--:B------:R-:W-:Y:S01]  /*0fa0*/  LEA.HI.X.SX32 R15, R29, R0.reuse, 0x1, P0 ;  /* 0x000000001d0f7211 */ /* 0x080fe200000f0eff */
[----:B------:R-:W5:Y:S01]  /*0fb0*/  LDG.E.U16 R27, [R26.64] ;  /* 0x000000041a1b7981 */ /* 0x000f62000c1e1500 */
[----:B------:R-:W-:Y:S02]  /*0fc0*/  LEA.HI.X.SX32 R13, R31, R0, 0x1, P1 ;  /* 0x000000001f0d7211 */ /* 0x000fe400008f0eff */
[-C--:B0-----:R-:W-:Y:S01]  /*0fd0*/  LEA R18, P0, R41, R2.reuse, 0x1 ;  /* 0x0000000229127211 */ /* 0x081fe200078008ff */
[----:B------:R0:W5:Y:S01]  /*0fe0*/  LDG.E.U16 R31, [R10.64] ;  /* 0x000000040a1f7981 */ /* 0x000162000c1e1500 */
[----:B------:R-:W-:Y:S02]  /*0ff0*/  LEA R16, P1, R39, R2, 0x1 ;  /* 0x0000000227107211 */ /* 0x000fe400078208ff */
[-C--:B------:R-:W-:Y:S01]  /*1000*/  LEA.HI.X.SX32 R19, R41, R0.reuse, 0x1, P0 ;  /* 0x0000000029137211 */ /* 0x080fe200000f0eff */
[----:B------:R1:W5:Y:S01]  /*1010*/  LDG.E.U16 R12, [R12.64] ;  /* 0x000000040c0c7981 */ /* 0x000362000c1e1500 */
[----:B------:R-:W-:-:S02]  /*1020*/  LEA.HI.X.SX32 R17, R39, R0, 0x1, P1 ;  /* 0x0000000027117211 */ /* 0x000fc400008f0eff */
[-C--:B------:R-:W-:Y:S01]  /*1030*/  LEA R20, P0, R35, R2.reuse, 0x1 ;  /* 0x0000000223147211 */ /* 0x080fe200078008ff */
[----:B------:R1:W5:Y:S01]  /*1040*/  LDG.E.U16 R15, [R14.64] ;  /* 0x000000040e0f7981 */ /* 0x000362000c1e1500 */
[----:B------:R-:W-:Y:S02]  /*1050*/  LEA R22, P1, R37, R2, 0x1 ;  /* 0x0000000225167211 */ /* 0x000fe400078208ff */
[----:B------:R-:W-:Y:S01]  /*1060*/  LEA R3, R3, R45, 0x2 ;  /* 0x0000002d03037211 */ /* 0x000fe200078e10ff */
[----:B------:R-:W5:Y:S01]  /*1070*/  LDG.E.U16 R16, [R16.64] ;  /* 0x0000000410107981 */ /* 0x000f62000c1e1500 */
[----:B------:R-:W-:Y:S02]  /*1080*/  LEA.HI.X.SX32 R21, R35, R0, 0x1, P0 ;  /* 0x0000000023157211 */ /* 0x000fe400000f0eff */
[----:B0-----:R-:W-:Y:S01]  /*1090*/  LEA R10, P0, R43, R2, 0x1 ;  /* 0x000000022b0a7211 */ /* 0x001fe200078008ff */
[----:B------:R0:W5:Y:S01]  /*10a0*/  LDG.E.U16 R18, [R18.64] ;  /* 0x0000000412127981 */ /* 0x000162000c1e1500 */
[----:B------:R-:W-:-:S02]  /*10b0*/  LEA.HI.X.SX32 R23, R37, R0, 0x1, P1 ;  /* 0x0000000025177211 */ /* 0x000fc400008f0eff */
[----:B------:R-:W-:Y:S01]  /*10c0*/  LEA R2, P1, R3, R2, 0x1 ;  /* 0x0000000203027211 */ /* 0x000fe200078208ff */
[----:B------:R-:W5:Y:S01]  /*10d0*/  LDG.E.U16 R20, [R20.64] ;  /* 0x0000000414147981 */ /* 0x000f62000c1e1500 */
[-C--:B------:R-:W-:Y:S02]  /*10e0*/  LEA.HI.X.SX32 R11, R43, R0.reuse, 0x1, P0 ;  /* 0x000000002b0b7211 */ /* 0x080fe400000f0eff */
[----:B------:R-:W-:Y:S01]  /*10f0*/  LEA.HI.X.SX32 R3, R3, R0, 0x1, P1 ;  /* 0x0000000003037211 */ /* 0x000fe200008f0eff */
[----:B------:R-:W5:Y:S04]  /*1100*/  LDG.E.U16 R22, [R22.64] ;  /* 0x0000000416167981 */ /* 0x000f68000c1e1500 */
[----:B------:R-:W5:Y:S04]  /*1110*/  LDG.E.U16 R10, [R10.64] ;  /* 0x000000040a0a7981 */ /* 0x000f68000c1e1500 */
[----:B------:R0:W5:Y:S01]  /*1120*/  LDG.E.U16 R2, [R2.64] ;  /* 0x0000000402027981 */ /* 0x000162000c1e1500 */
[----:B------:R-:W-:-:S02]  /*1130*/  LOP3.LUT R68, R124, 0x3f, RZ, 0xc0, !PT ;  /* 0x0000003f7c447812 */ /* 0x000fc400078ec0ff */
[----:B-1----:R-:W-:-:S03]  /*1140*/  SHF.R.S32.HI R13, RZ, 0x6, R124 ;  /* 0x00000006ff0d7819 */ /* 0x002fc6000001147c */
[----:B------:R-:W-:Y:S01]  /*1150*/  IMAD.SHL.U32 R0, R68, 0x2, RZ ;  /* 0x0000000244007824 */ /* 0x000fe200078e00ff */
[----:B------:R-:W-:-:S04]  /*1160*/  SGXT R13, R13, 0x1 ;  /* 0x000000010d0d781a */ /* 0x000fc80000000200 */
[----:B------:R-:W-:-:S04]  /*1170*/  LOP3.LUT R0, R0, 0x90, R13, 0x78, !PT ;  /* 0x0000009000007812 */ /* 0x000fc800078e780d */
[----:B0-----:R-:W-:Y:S01]  /*1180*/  LOP3.LUT R3, R0, 0x20, RZ, 0x3c, !PT ;  /* 0x0000002000037812 */ /* 0x001fe200078e3cff */
[----:B--2---:R-:W-:Y:S01]  /*1190*/  STS.U16 [R0], R5 ;  /* 0x0000000500007388 */ /* 0x004fe20000000400 */
[----:B------:R-:W-:-:S03]  /*11a0*/  MOV R13, c[0x0][0x1d0] ;  /* 0x00007400000d7a02 */ /* 0x000fc60000000f00 */
[----:B---3--:R0:W-:Y:S04]  /*11b0*/  STS.U16 [R0+0x200], R7 ;  /* 0x0002000700007388 */ /* 0x0081e80000000400 */
[----:B----4-:R-:W-:Y:S04]  /*11c0*/  STS.U16 [R0+0x400], R9 ;  /* 0x0004000900007388 */ /* 0x010fe80000000400 */
[----:B------:R-:W-:Y:S04]  /*11d0*/  STS.U16 [R0+0x600], R47 ;  /* 0x0006002f00007388 */ /* 0x000fe80000000400 */
[----:B------:R-:W-:Y:S04]  /*11e0*/  STS.U16 [R0+0x800], R49 ;  /* 0x0008003100007388 */ /* 0x000fe80000000400 */
[----:B------:R-:W-:Y:S04]  /*11f0*/  STS.U16 [R0+0xa00], R51 ;  /* 0x000a003300007388 */ /* 0x000fe80000000400 */
[----:B------:R-:W-:Y:S04]  /*1200*/  STS.U16 [R0+0xc00], R53 ;  /* 0x000c003500007388 */ /* 0x000fe80000000400 */
[----:B------:R-:W-:Y:S04]  /*1210*/  STS.U16 [R0+0xe00], R55 ;  /* 0x000e003700007388 */ /* 0x000fe80000000400 */
[----:B------:R-:W-:Y:S04]  /*1220*/  STS.U16 [R0+0x1000], R57 ;  /* 0x0010003900007388 */ /* 0x000fe80000000400 */
[----:B------:R-:W-:Y:S04]  /*1230*/  STS.U16 [R0+0x1200], R59 ;  /* 0x0012003b00007388 */ /* 0x000fe80000000400 */
[----:B-----5:R-:W-:Y:S04]  /*1240*/  STS.U16 [R0+0x1400], R61 ;  /* 0x0014003d00007388 */ /* 0x020fe80000000400 */
[----:B------:R-:W-:Y:S04]  /*1250*/  STS.U16 [R0+0x1600], R63 ;  /* 0x0016003f00007388 */ /* 0x000fe80000000400 */
[----:B------:R-:W-:Y:S01]  /*1260*/  STS.U16 [R0+0x1800], R65 ;  /* 0x0018004100007388 */ /* 0x000fe20000000400 */
[----:B------:R-:W-:-:S03]  /*1270*/  ISETP.GE.AND P0, PT, R13, 0x1, PT ;  /* 0x000000010d00780c */ /* 0x000fc60003f06270 */
[----:B------:R1:W-:Y:S04]  /*1280*/  STS.U16 [R0+0x1c00], R69 ;  /* 0x001c004500007388 */ /* 0x0003e80000000400 */
[----:B------:R-:W-:Y:S01]  /*1290*/  STS.U16 [R0+0x1a00], R67 ;  /* 0x001a004300007388 */ /* 0x000fe20000000400 */
[----:B------:R-:W-:-:S03]  /*12a0*/  IMAD.MOV.U32 R14, RZ, RZ, 0x3f800000 ;  /* 0x3f800000ff0e7424 */ /* 0x000fc600078e00ff */
[----:B------:R-:W-:Y:S04]  /*12b0*/  STS.U16 [R0+0x2000], R73 ;  /* 0x0020004900007388 */ /* 0x000fe80000000400 */
[----:B------:R2:W-:Y:S04]  /*12c0*/  STS.U16 [R0+0x1e00], R71 ;  /* 0x001e004700007388 */ /* 0x0005e80000000400 */
[----:B------:R3:W-:Y:S04]  /*12d0*/  STS.U16 [R0+0x2200], R75 ;  /* 0x0022004b00007388 */ /* 0x0007e80000000400 */
[----:B------:R4:W-:Y:S01]  /*12e0*/  STS.U16 [R0+0x2400], R77 ;  /* 0x0024004d00007388 */ /* 0x0009e20000000400 */
[----:B------:R-:W-:Y:S01]  /*12f0*/  MOV R148, 0xff800000 ;  /* 0xff80000000947802 */ /* 0x000fe20000000f00 */
[----:B------:R-:W-:Y:S01]  /*1300*/  IMAD.MOV.U32 R149, RZ, RZ, -0x800000 ;  /* 0xff800000ff957424 */ /* 0x000fe200078e00ff */
[----:B------:R-:W-:Y:S01]  /*1310*/  MOV R150, 0xff800000 ;  /* 0xff80000000967802 */ /* 0x000fe20000000f00 */
[----:B------:R-:W-:Y:S04]  /*1320*/  STS.U16 [R0+0x2800], R81 ;  /* 0x0028005100007388 */ /* 0x000fe80000000400 */
[----:B------:R5:W-:Y:S04]  /*1330*/  STS.U16 [R0+0x2600], R79 ;  /* 0x0026004f00007388 */ /* 0x000be80000000400 */
[----:B------:R-:W-:Y:S04]  /*1340*/  STS.U16 [R0+0x2a00], R83 ;  /* 0x002a005300007388 */ /* 0x000fe80000000400 */
[----:B------:R-:W-:Y:S01]  /*1350*/  STS.U16 [R0+0x2c00], R85 ;  /* 0x002c005500007388 */ /* 0x000fe20000000400 */
[----:B------:R-:W-:Y:S01]  /*1360*/  IMAD.MOV.U32 R151, RZ, RZ, -0x800000 ;  /* 0xff800000ff977424 */ /* 0x000fe200078e00ff */
[----:B------:R-:W-:Y:S01]  /*1370*/  MOV R19, 0x3f800000 ;  /* 0x3f80000000137802 */ /* 0x000fe20000000f00 */
[----:B0-----:R-:W-:Y:S01]  /*1380*/  IMAD.MOV.U32 R7, RZ, RZ, 0x3f800000 ;  /* 0x3f800000ff077424 */ /* 0x001fe200078e00ff */
[----:B------:R-:W-:Y:S04]  /*1390*/  STS.U16 [R0+0x2e00], R87 ;  /* 0x002e005700007388 */ /* 0x000fe80000000400 */
        /* <DEDUP_REMOVED lines=34> */
[----:B------:R-:W-:Y:S01]  /*15c0*/  STS.U16 [R3+0x3f00], R2 ;  /* 0x003f000203007388 */ /* 0x000fe20000000400 */
[----:B------:R-:W-:Y:S01]  /*15d0*/  CS2R R112, SRZ ;  /* 0x0000000000707805 */ /* 0x000fe2000001ff00 */
[----:B------:R-:W-:Y:S01]  /*15e0*/  CS2R R114, SRZ ;  /* 0x0000000000727805 */ /* 0x000fe2000001ff00 */
[----:B-1----:R-:W-:Y:S01]  /*15f0*/  CS2R R68, SRZ ;  /* 0x0000000000447805 */ /* 0x002fe2000001ff00 */
[----:B------:R0:W-:Y:S01]  /*1600*/  STS.U16 [R3+0x300], R6 ;  /* 0x0003000603007388 */ /* 0x0001e20000000400 */
[----:B--2---:R-:W-:Y:S01]  /*1610*/  CS2R R70, SRZ ;  /* 0x0000000000467805 */ /* 0x004fe2000001ff00 */
[----:B------:R-:W-:Y:S01]  /*1620*/  CS2R R120, SRZ ;  /* 0x0000000000787805 */ /* 0x000fe2000001ff00 */
[----:B------:R-:W-:Y:S01]  /*1630*/  CS2R R122, SRZ ;  /* 0x00000000007a7805 */ /* 0x000fe2000001ff00 */
[----:B------:R1:W-:Y:S01]  /*1640*/  STS.U16 [R3+0x2700], R60 ;  /* 0x0027003c03007388 */ /* 0x0003e20000000400 */
[----:B------:R-:W-:Y:S01]  /*1650*/  CS2R R72, SRZ ;  /* 0x0000000000487805 */ /* 0x000fe2000001ff00 */
[----:B---3--:R-:W-:Y:S01]  /*1660*/  CS2R R74, SRZ ;  /* 0x00000000004a7805 */ /* 0x008fe2000001ff00 */
[----:B----4-:R-:W-:Y:S01]  /*1670*/  CS2R R76, SRZ ;  /* 0x00000000004c7805 */ /* 0x010fe2000001ff00 */
[----:B------:R2:W-:Y:S01]  /*1680*/  STS.U16 [R3+0x2900], R62 ;  /* 0x0029003e03007388 */ /* 0x0005e20000000400 */
[----:B-----5:R-:W-:Y:S01]  /*1690*/  CS2R R78, SRZ ;  /* 0x00000000004e7805 */ /* 0x020fe2000001ff00 */
[----:B0-----:R-:W-:Y:S01]  /*16a0*/  MOV R6, 0x3f800000 ;  /* 0x3f80000000067802 */ /* 0x001fe20000000f00 */
[----:B------:R-:W-:Y:S01]  /*16b0*/  CS2R R116, SRZ ;  /* 0x0000000000747805 */ /* 0x000fe2000001ff00 */
[----:B------:R0:W-:Y:S01]  /*16c0*/  STS.U16 [R3+0x2b00], R64 ;  /* 0x002b004003007388 */ /* 0x0001e20000000400 */
[----:B------:R-:W-:Y:S01]  /*16d0*/  CS2R R118, SRZ ;  /* 0x0000000000767805 */ /* 0x000fe2000001ff00 */
[----:B-1----:R-:W-:Y:S01]  /*16e0*/  CS2R R60, SRZ ;  /* 0x00000000003c7805 */ /* 0x002fe2000001ff00 */
[----:B------:R-:W-:Y:S01]  /*16f0*/  CS2R R80, SRZ ;  /* 0x0000000000507805 */ /* 0x000fe2000001ff00 */
[----:B------:R1:W-:Y:S01]  /*1700*/  STS.U16 [R3+0x2d00], R66 ;  /* 0x002d004203007388 */ /* 0x0003e20000000400 */
[----:B------:R-:W-:Y:S01]  /*1710*/  CS2R R82, SRZ ;  /* 0x0000000000527805 */ /* 0x000fe2000001ff00 */
[----:B--2---:R-:W-:Y:S01]  /*1720*/  CS2R R62, SRZ ;  /* 0x00000000003e7805 */ /* 0x004fe2000001ff00 */
[----:B------:R-:W-:Y:S01]  /*1730*/  CS2R R84, SRZ ;  /* 0x0000000000547805 */ /* 0x000fe2000001ff00 */
[----:B------:R-:W-:Y:S01]  /*1740*/  CS2R R86, SRZ ;  /* 0x0000000000567805 */ /* 0x000fe2000001ff00 */
[----:B------:R-:W-:Y:S01]  /*1750*/  CS2R R88, SRZ ;  /* 0x0000000000587805 */ /* 0x000fe2000001ff00 */
[----:B0-----:R-:W-:Y:S01]  /*1760*/  CS2R R64, SRZ ;  /* 0x0000000000407805 */ /* 0x001fe2000001ff00 */
[----:B------:R-:W-:Y:S01]  /*1770*/  CS2R R90, SRZ ;  /* 0x00000000005a7805 */ /* 0x000fe2000001ff00 */
[----:B------:R-:W-:Y:S01]  /*1780*/  CS2R R92, SRZ ;  /* 0x00000000005c7805 */ /* 0x000fe2000001ff00 */
[----:B------:R-:W-:Y:S01]  /*1790*/  CS2R R94, SRZ ;  /* 0x00000000005e7805 */ /* 0x000fe2000001ff00 */
[----:B-1----:R-:W-:Y:S01]  /*17a0*/  CS2R R66, SRZ ;  /* 0x0000000000427805 */ /* 0x002fe2000001ff00 */
[----:B------:R-:W-:Y:S01]  /*17b0*/  CS2R R96, SRZ ;  /* 0x0000000000607805 */ /* 0x000fe2000001ff00 */
[----:B------:R-:W-:Y:S01]  /*17c0*/  CS2R R98, SRZ ;  /* 0x0000000000627805 */ /* 0x000fe2000001ff00 */
[----:B------:R-:W-:Y:S01]  /*17d0*/  CS2R R100, SRZ ;  /* 0x0000000000647805 */ /* 0x000fe2000001ff00 */
[----:B------:R-:W-:Y:S01]  /*17e0*/  CS2R R102, SRZ ;  /* 0x0000000000667805 */ /* 0x000fe2000001ff00 */
[----:B------:R-:W-:Y:S01]  /*17f0*/  CS2R R104, SRZ ;  /* 0x0000000000687805 */ /* 0x000fe2000001ff00 */
[----:B------:R-:W-:Y:S01]  /*1800*/  CS2R R106, SRZ ;  /* 0x00000000006a7805 */ /* 0x000fe2000001ff00 */
[----:B------:R-:W-:Y:S01]  /*1810*/  CS2R R108, SRZ ;  /* 0x00000000006c7805 */ /* 0x000fe2000001ff00 */
[----:B------:R-:W-:Y:S01]  /*1820*/  CS2R R110, SRZ ;  /* 0x00000000006e7805 */ /* 0x000fe2000001ff00 */
[----:B------:R-:W-:Y:S01]  /*1830*/  LOP3.LUT R187, R124, 0x7f, RZ, 0xc0, !PT ;  /* 0x0000007f7cbb7812 */ /* 0x000fe200078ec0ff */
[----:B------:R-:W-:-:S02]  /*1840*/  IMAD R249, R249, c[0x0][0x1c8], RZ ;  /* 0x00007200f9f97a24 */ /* 0x000fc400078e02ff */
[----:B------:R-:W-:Y:S01]  /*1850*/  IMAD.SHL.U32 R126, R124, 0x20, RZ ;  /* 0x000000207c7e7824 */ /* 0x000fe200078e00ff */
[----:B------:R-:W-:Y:S05]  /*1860*/  @!P0 BRA `(.L_x_0) ;  /* 0x0000312000008947 */ /* 0x000fea0003800000 */
[----:B------:R-:W-:Y:S01]  /*1870*/  SHF.R.S32.HI R3, RZ, 0x4, R124 ;  /* 0x00000004ff037819 */ /* 0x000fe2000001147c */
[----:B------:R-:W-:Y:S01]  /*1880*/  IMAD R2, R125, c[0x0][0x1a0], RZ ;  /* 0x000068007d027a24 */ /* 0x000fe200078e02ff */
[C---:B------:R-:W-:Y:S01]  /*1890*/  LOP3.LUT R8, R124.reuse, 0x20, RZ, 0xc0, !PT ;  /* 0x000000207c087812 */ /* 0x040fe200078ec0ff */
[----:B------:R-:W-:Y:S01]  /*18a0*/  IMAD R4, R187, c[0x0][0x1a8], RZ ;  /* 0x00006a00bb047a24 */ /* 0x000fe200078e02ff */
[----:B------:R-:W-:Y:S01]  /*18b0*/  SGXT R3, R3, 0x1 ;  /* 0x000000010303781a */ /* 0x000fe20000000200 */
[C---:B------:R-:W-:Y:S01]  /*18c0*/  IMAD.SHL.U32 R186, R124.reuse, 0x2, RZ ;  /* 0x000000027cba7824 */ /* 0x040fe200078e00ff */
[----:B------:R-:W-:Y:S01]  /*18d0*/  SHF.R.U32.HI R6, RZ, 0x1, R8 ;  /* 0x00000001ff067819 */ /* 0x000fe20000011608 */
[----:B------:R-:W-:Y:S01]  /*18e0*/  CS2R R112, SRZ ;  /* 0x0000000000707805 */ /* 0x000fe2000001ff00 */
[C---:B------:R-:W-:Y:S01]  /*18f0*/  LOP3.LUT P0, R7, R124.reuse, 0x3, RZ, 0xc0, !PT ;  /* 0x000000037c077812 */ /* 0x040fe2000780c0ff */
[----:B------:R-:W-:Y:S01]  /*1900*/  CS2R R114, SRZ ;  /* 0x0000000000727805 */ /* 0x000fe2000001ff00 */
[----:B------:R-:W-:Y:S01]  /*1910*/  LOP3.LUT R10, R124, 0x10, RZ, 0xc0, !PT ;  /* 0x000000107c0a7812 */ /* 0x000fe200078ec0ff */
[----:B------:R-:W-:Y:S01]  /*1920*/  CS2R R68, SRZ ;  /* 0x0000000000447805 */ /* 0x000fe2000001ff00 */
[----:B------:R-:W-:Y:S01]  /*1930*/  MOV R5, c[0x0][0x1a8] ;  /* 0x00006a0000057a02 */ /* 0x000fe20000000f00 */
[----:B------:R-:W-:Y:S01]  /*1940*/  CS2R R70, SRZ ;  /* 0x0000000000467805 */ /* 0x000fe2000001ff00 */
[----:B------:R-:W-:Y:S01]  /*1950*/  LOP3.LUT R9, R6, 0x90, R3, 0x78, !PT ;  /* 0x0000009006097812 */ /* 0x000fe200078e7803 */
[----:B------:R-:W-:Y:S01]  /*1960*/  IMAD R16, R10, 0x2, R7 ;  /* 0x000000020a107824 */ /* 0x000fe200078e0207 */
[----:B------:R-:W-:Y:S01]  /*1970*/  LEA R24, P1, R2, c[0x0][0x168], 0x1 ;  /* 0x00005a0002187a11 */ /* 0x000fe200078208ff */
[C---:B------:R-:W-:Y:S01]  /*1980*/  IMAD.SHL.U32 R6, R124.reuse, 0x8, RZ ;  /* 0x000000087c067824 */ /* 0x040fe200078e00ff */
[----:B------:R-:W-:Y:S01]  /*1990*/  LOP3.LUT R3, R124, 0x60, RZ, 0xc0, !PT ;  /* 0x000000607c037812 */ /* 0x000fe200078ec0ff */
[----:B------:R-:W-:Y:S01]  /*19a0*/  CS2R R64, SRZ ;  /* 0x0000000000407805 */ /* 0x000fe2000001ff00 */
[----:B------:R-:W-:Y:S01]  /*19b0*/  LEA R5, R5, R4, 0x7 ;  /* 0x0000000405057211 */ /* 0x000fe200078e38ff */
[----:B------:R-:W-:Y:S01]  /*19c0*/  CS2R R66, SRZ ;  /* 0x0000000000427805 */ /* 0x000fe2000001ff00 */
[----:B------:R-:W-:Y:S01]  /*19d0*/  LEA.HI.X.SX32 R2, R2, c[0x0][0x16c], 0x1, P1 ;  /* 0x00005b0002027a11 */ /* 0x000fe200008f0eff */
[----:B------:R-:W-:Y:S01]  /*19e0*/  IMAD R17, R16, 0x4, R3 ;  /* 0x0000000410117824 */ /* 0x000fe200078e0203 */
[CC--:B------:R-:W-:Y:S01]  /*19f0*/  LEA R22, P1, R4.reuse, R24.reuse, 0x1 ;  /* 0x0000001804167211 */ /* 0x0c0fe200078208ff */
[----:B------:R-:W-:Y:S01]  /*1a00*/  CS2R R60, SRZ ;  /* 0x00000000003c7805 */ /* 0x000fe2000001ff00 */
[C---:B------:R-:W-:Y:S01]  /*1a10*/  LEA R24, P2, R5.reuse, R24, 0x1 ;  /* 0x0000001805187211 */ /* 0x040fe200078408ff */
[----:B------:R-:W-:Y:S01]  /*1a20*/  CS2R R62, SRZ ;  /* 0x00000000003e7805 */ /* 0x000fe2000001ff00 */
[----:B------:R-:W-:Y:S01]  /*1a30*/  SHF.R.U32.HI R3, RZ, 0x4, R124 ;  /* 0x00000004ff037819 */ /* 0x000fe2000001167c */
[----:B------:R-:W-:Y:S01]  /*1a40*/  CS2R R120, SRZ ;  /* 0x0000000000787805 */ /* 0x000fe2000001ff00 */
[-C--:B------:R-:W-:Y:S01]  /*1a50*/  LEA.HI.X.SX32 R23, R4, R2.reuse, 0x1, P1 ;  /* 0x0000000204177211 */ /* 0x080fe200008f0eff */
[----:B------:R-:W-:Y:S01]  /*1a60*/  CS2R R122, SRZ ;  /* 0x00000000007a7805 */ /* 0x000fe2000001ff00 */
[----:B------:R-:W-:Y:S01]  /*1a70*/  LOP3.LUT R4, R124, 0xf, RZ, 0xc0, !PT ;  /* 0x0000000f7c047812 */ /* 0x000fe200078ec0ff */
[----:B------:R-:W-:Y:S01]  /*1a80*/  CS2R R72, SRZ ;  /* 0x0000000000487805 */ /* 0x000fe2000001ff00 */
[----:B------:R-:W-:Y:S01]  /*1a90*/  LOP3.LUT R12, R6, 0x60, RZ, 0xc0, !PT ;  /* 0x00000060060c7812 */ /* 0x000fe200078ec0ff */
[----:B------:R-:W-:Y:S01]  /*1aa0*/  CS2R R74, SRZ ;  /* 0x00000000004a7805 */ /* 0x000fe2000001ff00 */
[----:B------:R-:W-:Y:S01]  /*1ab0*/  LEA.HI.X.SX32 R25, R5, R2, 0x1, P2 ;  /* 0x0000000205197211 */ /* 0x000fe200010f0eff */
[----:B------:R-:W-:Y:S01]  /*1ac0*/  IMAD R2, R125, c[0x0][0x1b0], RZ ;  /* 0x00006c007d027a24 */ /* 0x000fe200078e02ff */
[----:B------:R-:W-:Y:S01]  /*1ad0*/  SGXT.U32 R3, R3, 0x3 ;  /* 0x000000030303781a */ /* 0x000fe20000000000 */
[----:B------:R-:W-:Y:S01]  /*1ae0*/  IMAD R4, R4, c[0x0][0x1b4], RZ ;  /* 0x00006d0004047a24 */ /* 0x000fe200078e02ff */
[----:B------:R-:W-:Y:S01]  /*1af0*/  LOP3.LUT R5, R124, 0x7, RZ, 0xc0, !PT ;  /* 0x000000077c057812 */ /* 0x000fe200078ec0ff */
[----:B------:R-:W-:Y:S01]  /*1b00*/  CS2R R76, SRZ ;  /* 0x00000000004c7805 */ /* 0x000fe2000001ff00 */
[----:B------:R-:W-:Y:S01]  /*1b10*/  LOP3.LUT R6, R6, 0x30, RZ, 0xc0, !PT ;  /* 0x0000003006067812 */ /* 0x000fe200078ec0ff */
[----:B------:R-:W-:Y:S01]  /*1b20*/  CS2R R78, SRZ ;  /* 0x00000000004e7805 */ /* 0x000fe2000001ff00 */
[----:B------:R-:W-:Y:S01]  /*1b30*/  LEA R14, R7, R12, 0x2 ;  /* 0x0000000c070e7211 */ /* 0x000fe200078e10ff */
[----:B------:R-:W-:Y:S01]  /*1b40*/  IMAD R7, R3, c[0x0][0x1b8], RZ ;  /* 0x00006e0003077a24 */ /* 0x000fe200078e02ff */
[----:B------:R-:W-:Y:S01]  /*1b50*/  MOV R50, c[0x0][0x1b8] ;  /* 0x00006e0000327a02 */ /* 0x000fe20000000f00 */
[C---:B------:R-:W-:Y:S01]  /*1b60*/  IMAD R11, R5.reuse, 0x40, R6 ;  /* 0x00000040050b7824 */ /* 0x040fe200078e0206 */
[C---:B------:R-:W-:Y:S01]  /*1b70*/  LEA R8, R5.reuse, R8, 0x2 ;  /* 0x0000000805087211 */ /* 0x040fe200078e10ff */
[----:B------:R-:W-:Y:S01]  /*1b80*/  IMAD.SHL.U32 R3, R2, 0x2, RZ ;  /* 0x0000000202037824 */ /* 0x000fe200078e00ff */
[----:B------:R-:W-:Y:S01]  /*1b90*/  SHF.L.U32 R5, R5, 0x4, RZ ;  /* 0x0000000405057819 */ /* 0x000fe200000006ff */
[----:B------:R-:W-:Y:S01]  /*1ba0*/  IMAD R12, R50, 0x8, R7 ;  /* 0x00000008320c7824 */ /* 0x000fe200078e0207 */
[----:B------:R-:W-:Y:S01]  /*1bb0*/  SHF.L.U32 R6, R4, 0x1, RZ ;  /* 0x0000000104067819 */ /* 0x000fe200000006ff */
[----:B------:R-:W-:Y:S01]  /*1bc0*/  IMAD.IADD R9, R9, 0x1, R14 ;  /* 0x0000000109097824 */ /* 0x000fe200078e020e */
[----:B------:R-:W-:Y:S01]  /*1bd0*/  LOP3.LUT R5, R5, 0x30, R186, 0x78, !PT ;  /* 0x0000003005057812 */ /* 0x000fe200078e78ba */
[----:B------:R-:W-:Y:S01]  /*1be0*/  IMAD.HI R2, R2, 0x2, RZ ;  /* 0x0000000202027827 */ /* 0x000fe200078e02ff */
[----:B------:R-:W-:Y:S01]  /*1bf0*/  SHF.R.S32.HI R13, RZ, 0x2, R124 ;  /* 0x00000002ff0d7819 */ /* 0x000fe2000001147c */
[----:B------:R-:W-:Y:S01]  /*1c00*/  CS2R R116, SRZ ;  /* 0x0000000000747805 */ /* 0x000fe2000001ff00 */
[----:B------:R-:W-:Y:S01]  /*1c10*/  IADD3 R57, P1, P2, R6, c[0x0][0x170], R3 ;  /* 0x00005c0006397a10 */ /* 0x000fe20007a3e003 */
[----:B------:R-:W-:Y:S01]  /*1c20*/  IMAD.U32 R8, R8, 0x80, R5 ;  /* 0x0000008008087824 */ /* 0x000fe200078e0005 */
[----:B------:R-:W-:Y:S01]  /*1c30*/  LEA R6, R50, R12, 0x3 ;  /* 0x0000000c32067211 */ /* 0x000fe200078e18ff */
[----:B------:R-:W-:Y:S01]  /*1c40*/  IMAD.HI R3, R4, 0x2, RZ ;  /* 0x0000000204037827 */ /* 0x000fe200078e02ff */
[----:B------:R-:W-:Y:S01]  /*1c50*/  SGXT R5, R13, 0x1 ;  /* 0x000000010d05781a */ /* 0x000fe20000000200 */
[----:B------:R-:W-:Y:S01]  /*1c60*/  CS2R R118, SRZ ;  /* 0x0000000000767805 */ /* 0x000fe2000001ff00 */
[C---:B------:R-:W-:Y:S01]  /*1c70*/  LEA R13, R50.reuse, R6, 0x3 ;  /* 0x00000006320d7211 */ /* 0x040fe200078e18ff */
[----:B------:R-:W-:Y:S01]  /*1c80*/  CS2R R80, SRZ ;  /* 0x0000000000507805 */ /* 0x000fe2000001ff00 */
[----:B------:R-:W-:Y:S01]  /*1c90*/  LOP3.LUT R127, R5, 0x90, RZ, 0xc0, !PT ;  /* 0x00000090057f7812 */ /* 0x000fe200078ec0ff */
[----:B------:R-:W-:Y:S01]  /*1ca0*/  CS2R R82, SRZ ;  /* 0x0000000000527805 */ /* 0x000fe2000001ff00 */
[C---:B------:R-:W-:Y:S01]  /*1cb0*/  LEA R14, R50.reuse, R13, 0x3 ;  /* 0x0000000d320e7211 */ /* 0x040fe200078e18ff */
[----:B------:R-:W-:Y:S01]  /*1cc0*/  CS2R R84, SRZ ;  /* 0x0000000000547805 */ /* 0x000fe2000001ff00 */
[--C-:B------:R-:W-:Y:S01]  /*1cd0*/  LOP3.LUT R11, R11, 0x10, R186.reuse, 0x78, !PT ;  /* 0x000000100b0b7812 */ /* 0x100fe200078e78ba */
[----:B------:R-:W-:Y:S01]  /*1ce0*/  CS2R R86, SRZ ;  /* 0x0000000000567805 */ /* 0x000fe2000001ff00 */
[----:B------:R-:W-:Y:S01]  /*1cf0*/  LOP3.LUT R4, R127, 0x10, R186, 0x78, !PT ;  /* 0x000000107f047812 */ /* 0x000fe200078e78ba */
[----:B------:R-:W-:Y:S01]  /*1d00*/  IMAD R15, R50, 0x8, R14 ;  /* 0x00000008320f7824 */ /* 0x000fe200078e020e */
[----:B------:R-:W-:Y:S01]  /*1d10*/  IADD3.X R21, R3, c[0x0][0x174], R2, P1, P2 ;  /* 0x00005d0003157a10 */ /* 0x000fe20000fe4402 */
[----:B------:R-:W-:Y:S01]  /*1d20*/  CS2R R88, SRZ ;  /* 0x0000000000587805 */ /* 0x000fe2000001ff00 */
[----:B------:R-:W-:Y:S01]  /*1d30*/  LEA R10, R10, R11, 0x5 ;  /* 0x0000000b0a0a7211 */ /* 0x000fe200078e28ff */
[----:B------:R-:W-:Y:S01]  /*1d40*/  IMAD.U32 R11, R17, 0x8, R4 ;  /* 0x00000008110b7824 */ /* 0x000fe200078e0004 */
[----:B------:R-:W-:Y:S01]  /*1d50*/  LEA R16, R50, R15, 0x3 ;  /* 0x0000000f32107211 */ /* 0x000fe200078e18ff */
[----:B------:R-:W-:Y:S01]  /*1d60*/  CS2R R90, SRZ ;  /* 0x00000000005a7805 */ /* 0x000fe2000001ff00 */
[C---:B------:R-:W-:Y:S01]  /*1d70*/  LEA.HI R3, R124.reuse, 0x78, RZ, 0x1c ;  /* 0x000000787c037811 */ /* 0x040fe200078fe0ff */
[----:B------:R-:W-:Y:S01]  /*1d80*/  CS2R R92, SRZ ;  /* 0x00000000005c7805 */ /* 0x000fe2000001ff00 */
[----:B------:R-:W-:Y:S01]  /*1d90*/  LEA.HI R4, R124, 0xb8, RZ, 0x1c ;  /* 0x000000b87c047811 */ /* 0x000fe200078fe0ff */
[----:B------:R-:W-:Y:S01]  /*1da0*/  IMAD R17, R50, 0x10, R16 ;  /* 0x0000001032117824 */ /* 0x000fe200078e0210 */
[C---:B------:R-:W-:Y:S01]  /*1db0*/  LEA.HI R5, R124.reuse, 0xf8, RZ, 0x1c ;  /* 0x000000f87c057811 */ /* 0x040fe200078fe0ff */
[----:B------:R-:W-:Y:S01]  /*1dc0*/  IMAD R18, R3, c[0x0][0x1b8], RZ ;  /* 0x00006e0003127a24 */ /* 0x000fe200078e02ff */
[----:B------:R-:W-:Y:S01]  /*1dd0*/  LEA.HI R2, R124, 0x38, RZ, 0x1c ;  /* 0x000000387c027811 */ /* 0x000fe200078fe0ff */
[----:B------:R-:W-:Y:S01]  /*1de0*/  IMAD R19, R4, c[0x0][0x1b8], RZ ;  /* 0x00006e0004137a24 */ /* 0x000fe200078e02ff */
[----:B------:R-:W-:Y:S01]  /*1df0*/  LEA R3, R50, R17, 0x3 ;  /* 0x0000001132037211 */ /* 0x000fe200078e18ff */
[----:B------:R-:W-:Y:S01]  /*1e00*/  IMAD R20, R5, c[0x0][0x1b8], RZ ;  /* 0x00006e0005147a24 */ /* 0x000fe200078e02ff */
[CC--:B------:R-:W-:Y:S01]  /*1e10*/  LEA R184, P3, R7.reuse, R57.reuse, 0x1 ;  /* 0x0000003907b87211 */ /* 0x0c0fe200078608ff */
[----:B------:R-:W-:Y:S01]  /*1e20*/  IMAD R2, R2, c[0x0][0x1b8], RZ ;  /* 0x00006e0002027a24 */ /* 0x000fe200078e02ff */
[----:B------:R-:W-:Y:S01]  /*1e30*/  LEA R182, P4, R12, R57, 0x1 ;  /* 0x000000390cb67211 */ /* 0x000fe200078808ff */
[----:B------:R-:W-:Y:S01]  /*1e40*/  IMAD R4, R50, 0x8, R3 ;  /* 0x0000000832047824 */ /* 0x000fe200078e0203 */
[----:B------:R-:W-:Y:S01]  /*1e50*/  LEA.HI.X.SX32 R185, R7, R21, 0x1, P3 ;  /* 0x0000001507b97211 */ /* 0x000fe200018f0eff */
[----:B------:R-:W-:Y:S01]  /*1e60*/  CS2R R94, SRZ ;  /* 0x00000000005e7805 */ /* 0x000fe2000001ff00 */
[----:B------:R-:W-:Y:S01]  /*1e70*/  LEA R170, P5, R2, R57, 0x1 ;  /* 0x0000003902aa7211 */ /* 0x000fe200078a08ff */
[----:B------:R-:W-:Y:S01]  /*1e80*/  CS2R R96, SRZ ;  /* 0x0000000000607805 */ /* 0x000fe2000001ff00 */
[----:B------:R-:W-:Y:S01]  /*1e90*/  LEA R5, R50, R4, 0x3 ;  /* 0x0000000432057211 */ /* 0x000fe200078e18ff */
[----:B------:R-:W-:Y:S01]  /*1ea0*/  CS2R R98, SRZ ;  /* 0x0000000000627805 */ /* 0x000fe2000001ff00 */
[----:B------:R-:W-:Y:S01]  /*1eb0*/  LEA.HI.X.SX32 R171, R2, R21, 0x1, P5 ;  /* 0x0000001502ab7211 */ /* 0x000fe200028f0eff */
[----:B------:R-:W-:Y:S01]  /*1ec0*/  CS2R R100, SRZ ;  /* 0x0000000000647805 */ /* 0x000fe2000001ff00 */
[-C--:B------:R-:W-:Y:S01]  /*1ed0*/  LEA R180, P3, R6, R57.reuse, 0x1 ;  /* 0x0000003906b47211 */ /* 0x080fe200078608ff */
[----:B------:R-:W-:Y:S01]  /*1ee0*/  IMAD R7, R50, 0x8, R5 ;  /* 0x0000000832077824 */ /* 0x000fe200078e0205 */
[C---:B------:R-:W-:Y:S01]  /*1ef0*/  LEA R26, P1, R19.reuse, R57, 0x1 ;  /* 0x00000039131a7211 */ /* 0x040fe200078208ff */
[----:B------:R-:W-:Y:S01]  /*1f00*/  CS2R R102, SRZ ;  /* 0x0000000000667805 */ /* 0x000fe2000001ff00 */
[----:B------:R-:W-:Y:S01]  /*1f10*/  LEA.HI.X.SX32 R181, R6, R21, 0x1, P3 ;  /* 0x0000001506b57211 */ /* 0x000fe200018f0eff */
[----:B------:R-:W-:Y:S01]  /*1f20*/  CS2R R104, SRZ ;  /* 0x0000000000687805 */ /* 0x000fe2000001ff00 */
[----:B------:R-:W-:Y:S01]  /*1f30*/  LEA R2, R50, R7, 0x3 ;  /* 0x0000000732027211 */ /* 0x000fe200078e18ff */
[----:B------:R-:W-:Y:S01]  /*1f40*/  CS2R R106, SRZ ;  /* 0x00000000006a7805 */ /* 0x000fe2000001ff00 */
[-C--:B------:R-:W-:Y:S01]  /*1f50*/  LEA.HI.X.SX32 R183, R12, R21.reuse, 0x1, P4 ;  /* 0x000000150cb77211 */ /* 0x080fe200020f0eff */
[----:B------:R-:W-:Y:S01]  /*1f60*/  CS2R R108, SRZ ;  /* 0x00000000006c7805 */ /* 0x000fe2000001ff00 */
[----:B------:R-:W-:Y:S01]  /*1f70*/  LEA.HI.X.SX32 R27, R19, R21, 0x1, P1 ;  /* 0x00000015131b7211 */ /* 0x000fe200008f0eff */
[----:B------:R-:W-:Y:S01]  /*1f80*/  IMAD R6, R50, 0x8, R2 ;  /* 0x0000000832067824 */ /* 0x000fe200078e0202 */
[-C--:B------:R-:W-:Y:S01]  /*1f90*/  LEA R28, P2, R20, R57.reuse, 0x1 ;  /* 0x00000039141c7211 */ /* 0x080fe200078408ff */
[----:B------:R-:W-:Y:S01]  /*1fa0*/  CS2R R110, SRZ ;  /* 0x00000000006e7805 */ /* 0x000fe2000001ff00 */
[----:B------:R-:W-:-:S02]  /*1fb0*/  LEA R178, P1, R13, R57, 0x1 ;  /* 0x000000390db27211 */ /* 0x000fc400078208ff */
[----:B------:R-:W-:Y:S02]  /*1fc0*/  LEA R12, R50, R6, 0x4 ;  /* 0x00000006320c7211 */ /* 0x000fe400078e20ff */
[-C--:B------:R-:W-:Y:S01]  /*1fd0*/  LEA.HI.X.SX32 R29, R20, R21.reuse, 0x1, P2 ;  /* 0x00000015141d7211 */ /* 0x080fe200010f0eff */
[----:B------:R-:W-:Y:S01]  /*1fe0*/  IMAD.MOV.U32 R20, RZ, RZ, -0x800000 ;  /* 0xff800000ff147424 */ /* 0x000fe200078e00ff */
[----:B------:R-:W-:Y:S01]  /*1ff0*/  LEA.HI.X.SX32 R179, R13, R21, 0x1, P1 ;  /* 0x000000150db37211 */ /* 0x000fe200008f0eff */
[----:B------:R-:W-:Y:S01]  /*2000*/  IMAD R13, R50, 0x8, R12 ;  /* 0x00000008320d7824 */ /* 0x000fe200078e020c */
[CC--:B------:R-:W-:Y:S02]  /*2010*/  LEA R176, P2, R14.reuse, R57.reuse, 0x1 ;  /* 0x000000390eb07211 */ /* 0x0c0fe400078408ff */
[----:B------:R-:W-:Y:S02]  /*2020*/  LEA R174, P3, R15, R57, 0x1 ;  /* 0x000000390fae7211 */ /* 0x000fe400078608ff */
[----:B------:R-:W-:-:S02]  /*2030*/  LEA.HI.X.SX32 R177, R14, R21, 0x1, P2 ;  /* 0x000000150eb17211 */ /* 0x000fc400010f0eff */
[----:B------:R-:W-:Y:S02]  /*2040*/  LEA.HI.X.SX32 R175, R15, R21, 0x1, P3 ;  /* 0x000000150faf7211 */ /* 0x000fe400018f0eff */
[C---:B------:R-:W-:Y:S02]  /*2050*/  LEA R166, P3, R3.reuse, R57, 0x1 ;  /* 0x0000003903a67211 */ /* 0x040fe400078608ff */
[----:B------:R-:W-:Y:S02]  /*2060*/  LEA R14, R50, R13, 0x3 ;  /* 0x0000000d320e7211 */ /* 0x000fe400078e18ff */
[----:B------:R-:W-:Y:S02]  /*2070*/  LEA.HI.X.SX32 R167, R3, R21, 0x1, P3 ;  /* 0x0000001503a77211 */ /* 0x000fe400018f0eff */
[-C--:B------:R-:W-:Y:S01]  /*2080*/  LEA R172, P1, R16, R57.reuse, 0x1 ;  /* 0x0000003910ac7211 */ /* 0x080fe200078208ff */
[----:B------:R-:W-:Y:S01]  /*2090*/  IMAD R3, R50, 0x8, R14 ;  /* 0x0000000832037824 */ /* 0x000fe200078e020e */
[----:B------:R-:W-:-:S02]  /*20a0*/  LEA R168, P2, R17, R57, 0x1 ;  /* 0x0000003911a87211 */ /* 0x000fc400078408ff */
[----:B------:R-:W-:Y:S02]  /*20b0*/  LEA.HI.X.SX32 R173, R16, R21, 0x1, P1 ;  /* 0x0000001510ad7211 */ /* 0x000fe400008f0eff */
[----:B------:R-:W-:Y:S02]  /*20c0*/  LEA R164, P1, R4, R57, 0x1 ;  /* 0x0000003904a47211 */ /* 0x000fe400078208ff */
[----:B------:R-:W-:Y:S02]  /*20d0*/  LEA R15, R50, R3, 0x3 ;  /* 0x00000003320f7211 */ /* 0x000fe400078e18ff */
[-C--:B------:R-:W-:Y:S02]  /*20e0*/  LEA.HI.X.SX32 R169, R17, R21.reuse, 0x1, P2 ;  /* 0x0000001511a97211 */ /* 0x080fe400010f0eff */
[----:B------:R-:W-:Y:S01]  /*20f0*/  LEA.HI.X.SX32 R165, R4, R21, 0x1, P1 ;  /* 0x0000001504a57211 */ /* 0x000fe200008f0eff */
[----:B------:R-:W-:Y:S01]  /*2100*/  IMAD R4, R50, 0x8, R15 ;  /* 0x0000000832047824 */ /* 0x000fe200078e020f */
[----:B------:R-:W-:-:S02]  /*2110*/  LEA R162, P2, R5, R57, 0x1 ;  /* 0x0000003905a27211 */ /* 0x000fc400078408ff */
[----:B------:R-:W-:Y:S02]  /*2120*/  LEA R160, P3, R7, R57, 0x1 ;  /* 0x0000003907a07211 */ /* 0x000fe400078608ff */
        /* <DEDUP_REMOVED lines=8> */
[-C--:B------:R-:W-:Y:S02]  /*21b0*/  LEA.HI.X.SX32 R157, R6, R21.reuse, 0x1, P2 ;  /* 0x00000015069d7211 */ /* 0x080fe400010f0eff */
[----:B------:R-:W-:Y:S01]  /*21c0*/  LEA.HI.X.SX32 R31, R12, R21, 0x1, P3 ;  /* 0x000000150c1f7211 */ /* 0x000fe200018f0eff */
[----:B------:R-:W-:Y:S01]  /*21d0*/  IMAD.SHL.U32 R12, R187, 0x2, RZ ;  /* 0x00000002bb0c7824 */ /* 0x000fe200078e00ff */
[C---:B------:R-:W-:Y:S02]  /*21e0*/  LEA R36, P3, R3.reuse, R57, 0x1 ;  /* 0x0000003903247211 */ /* 0x040fe400078608ff */
[----:B------:R-:W-:Y:S02]  /*21f0*/  LEA R6, R50, R2, 0x3 ;  /* 0x0000000232067211 */ /* 0x000fe400078e18ff */
[----:B------:R-:W-:-:S02]  /*2200*/  LEA.HI.X.SX32 R37, R3, R21, 0x1, P3 ;  /* 0x0000001503257211 */ /* 0x000fc400018f0eff */
[-C--:B------:R-:W-:Y:S01]  /*2210*/  LEA R34, P2, R14, R57.reuse, 0x1 ;  /* 0x000000390e227211 */ /* 0x080fe200078408ff */
[----:B------:R-:W-:Y:S01]  /*2220*/  IMAD R3, R50, 0x8, R6 ;  /* 0x0000000832037824 */ /* 0x000fe200078e0206 */
[C---:B------:R-:W-:Y:S02]  /*2230*/  LEA R32, P1, R13.reuse, R57, 0x1 ;  /* 0x000000390d207211 */ /* 0x040fe400078208ff */
[----:B------:R-:W-:Y:S02]  /*2240*/  LEA.HI.X.SX32 R35, R14, R21, 0x1, P2 ;  /* 0x000000150e237211 */ /* 0x000fe400010f0eff */
[----:B------:R-:W-:Y:S02]  /*2250*/  LEA R40, P2, R4, R57, 0x1 ;  /* 0x0000003904287211 */ /* 0x000fe400078408ff */
[----:B------:R-:W-:Y:S02]  /*2260*/  LEA R7, R50, R3, 0x3 ;  /* 0x0000000332077211 */ /* 0x000fe400078e18ff */
[-C--:B------:R-:W-:Y:S01]  /*2270*/  LEA.HI.X.SX32 R33, R13, R21.reuse, 0x1, P1 ;  /* 0x000000150d217211 */ /* 0x080fe200008f0eff */
[----:B------:R-:W-:Y:S01]  /*2280*/  IMAD.MOV.U32 R13, RZ, RZ, RZ ;  /* 0x000000ffff0d7224 */ /* 0x000fe200078e00ff */
[----:B------:R-:W-:Y:S01]  /*2290*/  LEA.HI.X.SX32 R41, R4, R21, 0x1, P2 ;  /* 0x0000001504297211 */ /* 0x000fe200010f0eff */
[----:B------:R-:W-:Y:S01]  /*22a0*/  IMAD R4, R50, 0x8, R7 ;  /* 0x0000000832047824 */ /* 0x000fe200078e0207 */
[----:B------:R-:W-:-:S02]  /*22b0*/  LEA R38, P1, R15, R57, 0x1 ;  /* 0x000000390f267211 */ /* 0x000fc400078208ff */
[----:B------:R-:W-:Y:S02]  /*22c0*/  LEA R42, P3, R5, R57, 0x1 ;  /* 0x00000039052a7211 */ /* 0x000fe400078608ff */
[-C--:B------:R-:W-:Y:S02]  /*22d0*/  LEA.HI.X.SX32 R39, R15, R21.reuse, 0x1, P1 ;  /* 0x000000150f277211 */ /* 0x080fe400008f0eff */
[----:B------:R-:W-:Y:S02]  /*22e0*/  LEA.HI.X.SX32 R43, R5, R21, 0x1, P3 ;  /* 0x00000015052b7211 */ /* 0x000fe400018f0eff */
[----:B------:R-:W-:Y:S02]  /*22f0*/  LEA R44, P1, R2, R57, 0x1 ;  /* 0x00000039022c7211 */ /* 0x000fe400078208ff */
[----:B------:R-:W-:Y:S02]  /*2300*/  LEA R5, R50, R4, 0x3 ;  /* 0x0000000432057211 */ /* 0x000fe400078e18ff */
[----:B------:R-:W-:-:S02]  /*2310*/  LEA.HI.X.SX32 R45, R2, R21, 0x1, P1 ;  /* 0x00000015022d7211 */ /* 0x000fc400008f0eff */
[-C--:B------:R-:W-:Y:S01]  /*2320*/  LEA R46, P2, R6, R57.reuse, 0x1 ;  /* 0x00000039062e7211 */ /* 0x080fe200078408ff */
[----:B------:R-:W-:Y:S01]  /*2330*/  IMAD R2, R50, 0x8, R5 ;  /* 0x0000000832027824 */ /* 0x000fe200078e0205 */
[C---:B------:R-:W-:Y:S02]  /*2340*/  LEA R48, P3, R3.reuse, R57, 0x1 ;  /* 0x0000003903307211 */ /* 0x040fe400078608ff */
[-C--:B------:R-:W-:Y:S02]  /*2350*/  LEA.HI.X.SX32 R47, R6, R21.reuse, 0x1, P2 ;  /* 0x00000015062f7211 */ /* 0x080fe400010f0eff */
[----:B------:R-:W-:Y:S02]  /*2360*/  LEA.HI.X.SX32 R49, R3, R21, 0x1, P3 ;  /* 0x0000001503317211 */ /* 0x000fe400018f0eff */
[-C--:B------:R-:W-:Y:S02]  /*2370*/  LEA R58, P6, R18, R57.reuse, 0x1 ;  /* 0x00000039123a7211 */ /* 0x080fe400078c08ff */
[----:B------:R-:W-:-:S02]  /*2380*/  LEA R50, P1, R7, R57, 0x1 ;  /* 0x0000003907327211 */ /* 0x000fc400078208ff */
[-C--:B------:R-:W-:Y:S02]  /*2390*/  LEA R52, P2, R4, R57.reuse, 0x1 ;  /* 0x0000003904347211 */ /* 0x080fe400078408ff */
[-C--:B------:R-:W-:Y:S02]  /*23a0*/  LEA R54, P3, R5, R57.reuse, 0x1 ;  /* 0x0000003905367211 */ /* 0x080fe400078608ff */
[----:B------:R-:W-:Y:S02]  /*23b0*/  LEA R56, P4, R2, R57, 0x1 ;  /* 0x0000003902387211 */ /* 0x000fe400078808ff */
[----:B------:R-:W-:Y:S02]  /*23c0*/  SHF.R.U32.HI R15, RZ, 0x3, R124 ;  /* 0x00000003ff0f7819 */ /* 0x000fe4000001167c */
[----:B------:R-:W-:Y:S02]  /*23d0*/  MOV R129, c[0x0][0x1a4] ;  /* 0x0000690000817a02 */ /* 0x000fe40000000f00 */
[----:B------:R-:W-:-:S02]  /*23e0*/  LEA.HI.X.SX32 R59, R18, R21, 0x1, P6 ;  /* 0x00000015123b7211 */ /* 0x000fc400030f0eff */
[-C--:B------:R-:W-:Y:S01]  /*23f0*/  LEA.HI.X.SX32 R51, R7, R21.reuse, 0x1, P1 ;  /* 0x0000001507337211 */ /* 0x080fe200008f0eff */
[C---:B------:R-:W-:Y:S01]  /*2400*/  IMAD R125, R129.reuse, 0x3, RZ ;  /* 0x00000003817d7824 */ /* 0x040fe200078e02ff */
[-C--:B------:R-:W-:Y:S01]  /*2410*/  LEA.HI.X.SX32 R53, R4, R21.reuse, 0x1, P2 ;  /* 0x0000001504357211 */ /* 0x080fe200010f0eff */
[----:B------:R-:W-:Y:S01]  /*2420*/  IMAD R243, R129, 0x5, RZ ;  /* 0x0000000581f37824 */ /* 0x000fe200078e02ff */
[-C--:B------:R-:W-:Y:S01]  /*2430*/  LEA.HI.X.SX32 R55, R5, R21.reuse, 0x1, P3 ;  /* 0x0000001505377211 */ /* 0x080fe200018f0eff */
[C---:B------:R-:W-:Y:S01]  /*2440*/  IMAD R235, R129.reuse, 0x6, RZ ;  /* 0x0000000681eb7824 */ /* 0x040fe200078e02ff */
[----:B------:R-:W-:Y:S01]  /*2450*/  LEA.HI.X.SX32 R57, R2, R21, 0x1, P4 ;  /* 0x0000001502397211 */ /* 0x000fe200020f0eff */
[----:B------:R-:W-:Y:S01]  /*2460*/  IMAD R227, R129, 0x7, RZ ;  /* 0x0000000781e37824 */ /* 0x000fe200078e02ff */
[----:B------:R-:W-:Y:S01]  /*2470*/  LOP3.LUT R21, R15, 0x4, RZ, 0xc0, !PT ;  /* 0x000000040f157812 */ /* 0x000fe200078ec0ff */
[C---:B------:R-:W-:Y:S01]  /*2480*/  IMAD.SHL.U32 R15, R129.reuse, 0x2, RZ ;  /* 0x00000002810f7824 */ /* 0x040fe200078e00ff */
[----:B------:R-:W-:Y:S01]  /*2490*/  LOP3.LUT R186, R186, 0x38, RZ, 0xc0, !PT ;  /* 0x00000038baba7812 */ /* 0x000fe200078ec0ff */
[C---:B------:R-:W-:Y:S01]  /*24a0*/  IMAD.SHL.U32 R221, R129.reuse, 0x8, RZ ;  /* 0x0000000881dd7824 */ /* 0x040fe200078e00ff */
[C---:B------:R-:W-:Y:S01]  /*24b0*/  LOP3.LUT R128, R12.reuse, 0x20, RZ, 0x3c, !PT ;  /* 0x000000200c807812 */ /* 0x040fe200078e3cff */
[----:B------:R-:W-:Y:S01]  /*24c0*/  IMAD R215, R129, 0x9, RZ ;  /* 0x0000000981d77824 */ /* 0x000fe200078e02ff */
[----:B------:R-:W-:Y:S01]  /*24d0*/  LOP3.LUT R127, R127, 0x160, R126, 0xf8, !PT ;  /* 0x000001607f7f7812 */ /* 0x000fe200078ef87e */
[C---:B------:R-:W-:Y:S01]  /*24e0*/  IMAD R211, R129.reuse, 0xa, RZ ;  /* 0x0000000a81d37824 */ /* 0x040fe200078e02ff */
[C---:B------:R-:W-:Y:S01]  /*24f0*/  LOP3.LUT R18, R12.reuse, 0x30, RZ, 0x3c, !PT ;  /* 0x000000300c127812 */ /* 0x040fe200078e3cff */
[C---:B------:R-:W-:Y:S01]  /*2500*/  IMAD R207, R129.reuse, 0xb, RZ ;  /* 0x0000000b81cf7824 */ /* 0x040fe200078e02ff */
[C---:B------:R-:W-:Y:S01]  /*2510*/  LOP3.LUT R128, R12.reuse, 0x50, RZ, 0x3c, !PT ;  /* 0x000000500c807812 */ /* 0x040fe200078e3cff */
[C---:B------:R-:W-:Y:S01]  /*2520*/  IMAD R203, R129.reuse, 0xc, RZ ;  /* 0x0000000c81cb7824 */ /* 0x040fe200078e02ff */
[----:B------:R-:W-:Y:S01]  /*2530*/  LOP3.LUT R18, R12, 0x60, RZ, 0x3c, !PT ;  /* 0x000000600c127812 */ /* 0x000fe200078e3cff */
[C---:B------:R-:W-:Y:S01]  /*2540*/  IMAD R199, R129.reuse, 0xd, RZ ;  /* 0x0000000d81c77824 */ /* 0x040fe200078e02ff */
[C---:B------:R-:W-:Y:S01]  /*2550*/  SHF.L.U32 R251, R129.reuse, 0x2, RZ ;  /* 0x0000000281fb7819 */ /* 0x040fe200000006ff */
[C---:B------:R-:W-:Y:S01]  /*2560*/  IMAD R195, R129.reuse, 0xe, RZ ;  /* 0x0000000e81c37824 */ /* 0x040fe200078e02ff */
[----:B------:R-:W-:Y:S01]  /*2570*/  IADD3 R18, R186, R21, RZ ;  /* 0x00000015ba127210 */ /* 0x000fe20007ffe0ff */
[----:B------:R-:W-:Y:S01]  /*2580*/  IMAD R191, R129, 0xf, RZ ;  /* 0x0000000f81bf7824 */ /* 0x000fe200078e02ff */
[----:B------:R-:W-:Y:S01]  /*2590*/  LOP3.LUT R21, R127, 0x10, R124, 0x78, !PT ;  /* 0x000000107f157812 */ /* 0x000fe200078e787c */
[----:B------:R-:W-:Y:S01]  /*25a0*/  IMAD.WIDE R130, R129, 0x2, R22 ;  /* 0x0000000281827825 */ /* 0x000fe200078e0216 */
[----:B------:R-:W-:-:S02]  /*25b0*/  LOP3.LUT P1, RZ, R124, 0x1, RZ, 0xc0, !PT ;  /* 0x000000017cff7812 */ /* 0x000fc4000782c0ff */
[C---:B------:R-:W-:Y:S01]  /*25c0*/  LOP3.LUT R16, R12.reuse, 0x10, RZ, 0x3c, !PT ;  /* 0x000000100c107812 */ /* 0x040fe200078e3cff */
[----:B------:R-:W-:Y:S01]  /*25d0*/  IMAD.WIDE R128, R129, 0x2, R24 ;  /* 0x0000000281807825 */ /* 0x000fe200078e0218 */
[----:B------:R0:W-:Y:S01]  /*25e0*/  STL.64 [R1+0x30], R130 ;  /* 0x0000308201007387 */ /* 0x0001e20000100a00 */
[C---:B------:R-:W-:Y:S02]  /*25f0*/  LOP3.LUT R16, R12.reuse, 0x40, RZ, 0x3c, !PT ;  /* 0x000000400c107812 */ /* 0x040fe400078e3cff */
[--C-:B------:R-:W-:Y:S01]  /*2600*/  IMAD.WIDE R126, R15, 0x2, R22.reuse ;  /* 0x000000020f7e7825 */ /* 0x100fe200078e0216 */
[----:B------:R1:W-:Y:S01]  /*2610*/  STL.64 [R1+0x28], R128 ;  /* 0x0000288001007387 */ /* 0x0003e20000100a00 */
[----:B------:R-:W-:Y:S02]  /*2620*/  LOP3.LUT R16, R12, 0x70, RZ, 0x3c, !PT ;  /* 0x000000700c107812 */ /* 0x000fe400078e3cff */
[----:B------:R-:W-:Y:S01]  /*2630*/  IMAD.WIDE R246, R243, 0x2, R22 ;  /* 0x00000002f3f67825 */ /* 0x000fe200078e0216 */
[----:B------:R2:W-:Y:S01]  /*2640*/  STL.64 [R1+0x20], R126 ;  /* 0x0000207e01007387 */ /* 0x0005e20000100a00 */
[----:B------:R-:W-:-:S02]  /*2650*/  ISETP.GE.U32.AND P2, PT, R187, 0x40, PT ;  /* 0x00000040bb00780c */ /* 0x000fc40003f46070 */
[----:B------:R-:W-:Y:S01]  /*2660*/  IMAD.WIDE R238, R235, 0x2, R22 ;  /* 0x00000002ebee7825 */ /* 0x000fe200078e0216 */
[----:B------:R-:W-:Y:S02]  /*2670*/  MOV R14, 0x3f800000 ;  /* 0x3f800000000e7802 */ /* 0x000fe40000000f00 */
[----:B------:R-:W-:Y:S01]  /*2680*/  MOV R17, RZ ;  /* 0x000000ff00117202 */ /* 0x000fe20000000f00 */
[----:B0-----:R-:W-:Y:S01]  /*2690*/  IMAD.WIDE R130, R15, 0x2, R24 ;  /* 0x000000020f827825 */ /* 0x001fe200078e0218 */
[----:B------:R-:W-:Y:S02]  /*26a0*/  MOV R3, 0xff800000 ;  /* 0xff80000000037802 */ /* 0x000fe40000000f00 */
[----:B------:R-:W-:Y:S01]  /*26b0*/  MOV R4, 0xff800000 ;  /* 0xff80000000047802 */ /* 0x000fe20000000f00 */
[----:B-1----:R-:W-:Y:S01]  /*26c0*/  IMAD.WIDE R128, R125, 0x2, R22 ;  /* 0x000000027d807825 */ /* 0x002fe200078e0216 */
[----:B------:R0:W-:Y:S01]  /*26d0*/  STL.64 [R1+0x18], R130 ;  /* 0x0000188201007387 */ /* 0x0001e20000100a00 */
[----:B------:R-:W-:-:S02]  /*26e0*/  MOV R6, 0x3f800000 ;  /* 0x3f80000000067802 */ /* 0x000fc40000000f00 */
[----:B--2---:R-:W-:Y:S01]  /*26f0*/  IMAD.WIDE R126, R125, 0x2, R24 ;  /* 0x000000027d7e7825 */ /* 0x004fe200078e0218 */
[----:B------:R0:W-:Y:S01]  /*2700*/  STL.64 [R1+0x10], R128 ;  /* 0x0000108001007387 */ /* 0x0001e20000100a00 */
[----:B------:R-:W-:Y:S02]  /*2710*/  MOV R19, 0x3f800000 ;  /* 0x3f80000000137802 */ /* 0x000fe40000000f00 */
[--C-:B------:R-:W-:Y:S01]  /*2720*/  IMAD.WIDE R124, R251, 0x2, R22.reuse ;  /* 0x00000002fb7c7825 */ /* 0x100fe200078e0216 */
[----:B------:R0:W-:Y:S01]  /*2730*/  STL.64 [R1+0x8], R126 ;  /* 0x0000087e01007387 */ /* 0x0001e20000100a00 */
[----:B------:R-:W-:Y:S02]  /*2740*/  ISETP.LT.U32.AND P0, PT, R187, 0x40, !P0 ;  /* 0x00000040bb00780c */ /* 0x000fe40004701070 */
[----:B------:R-:W-:Y:S01]  /*2750*/  IMAD.WIDE R230, R227, 0x2, R22 ;  /* 0x00000002e3e67825 */ /* 0x000fe200078e0216 */
[----:B------:R0:W-:Y:S01]  /*2760*/  STL.64 [R1], R124 ;  /* 0x0000007c01007387 */ /* 0x0001e20000100a00 */
[----:B------:R-:W-:-:S02]  /*2770*/  ISETP.LT.U32.AND P1, PT, R187, 0x40, !P1 ;  /* 0x00000040bb00780c */ /* 0x000fc40004f21070 */
[--C-:B------:R-:W-:Y:S01]  /*2780*/  IMAD.WIDE R222, R221, 0x2, R22.reuse ;  /* 0x00000002ddde7825 */ /* 0x100fe200078e0216 */
[----:B------:R-:W-:Y:S02]  /*2790*/  LOP3.LUT R16, R8, 0x40, RZ, 0x3c, !PT ;  /* 0x0000004008107812 */ /* 0x000fe400078e3cff */
[----:B------:R-:W-:Y:S01]  /*27a0*/  LOP3.LUT R188, R10, 0x20, RZ, 0x3c, !PT ;  /* 0x000000200abc7812 */ /* 0x000fe200078e3cff */
[----:B------:R-:W-:-:S04]  /*27b0*/  IMAD.WIDE R216, R215, 0x2, R22 ;  /* 0x00000002d7d87825 */ /* 0x000fc800078e0216 */
[----:B------:R-:W-:-:S04]  /*27c0*/  IMAD.WIDE R212, R211, 0x2, R22 ;  /* 0x00000002d3d47825 */ /* 0x000fc800078e0216 */
[----:B------:R-:W-:-:S04]  /*27d0*/  IMAD.WIDE R208, R207, 0x2, R22 ;  /* 0x00000002cfd07825 */ /* 0x000fc800078e0216 */
[----:B------:R-:W-:-:S04]  /*27e0*/  IMAD.WIDE R204, R203, 0x2, R22 ;  /* 0x00000002cbcc7825 */ /* 0x000fc800078e0216 */
[----:B------:R-:W-:-:S04]  /*27f0*/  IMAD.WIDE R200, R199, 0x2, R22 ;  /* 0x00000002c7c87825 */ /* 0x000fc800078e0216 */
[----:B------:R-:W-:-:S04]  /*2800*/  IMAD.WIDE R196, R195, 0x2, R22 ;  /* 0x00000002c3c47825 */ /* 0x000fc800078e0216 */
[----:B------:R-:W-:-:S04]  /*2810*/  IMAD.WIDE R192, R191, 0x2, R22 ;  /* 0x00000002bfc07825 */ /* 0x000fc800078e0216 */
[----:B------:R-:W-:Y:S02]  /*2820*/  IMAD.MOV.U32 R2, RZ, RZ, -0x800000 ;  /* 0xff800000ff027424 */ /* 0x000fe400078e00ff */
[----:B------:R-:W-:Y:S02]  /*2830*/  IMAD.MOV.U32 R5, RZ, RZ, RZ ;  /* 0x000000ffff057224 */ /* 0x000fe400078e00ff */
[----:B------:R-:W-:Y:S02]  /*2840*/  IMAD.MOV.U32 R7, RZ, RZ, 0x3f800000 ;  /* 0x3f800000ff077424 */ /* 0x000fe400078e00ff */
[----:B------:R-:W-:-:S04]  /*2850*/  IMAD.WIDE R250, R251, 0x2, R24 ;  /* 0x00000002fbfa7825 */ /* 0x000fc800078e0218 */
        /* <DEDUP_REMOVED lines=10> */
[----:B0-----:R-:W-:-:S04]  /*2900*/  IMAD.WIDE R190, R191, 0x2, R24 ;  /* 0x00000002bfbe7825 */ /* 0x001fc800078e0218 */
.L_x_1:
[----:B------:R-:W2:Y:S04]  /*2910*/  LDL.64 R130, [R1+0x30] ;  /* 0x0000300001827983 */ /* 0x000ea80000100a00 */
[----:B------:R-:W3:Y:S04]  /*2920*/  LDL.64 R128, [R1+0x28] ;  /* 0x0000280001807983 */ /* 0x000ee80000100a00 */
[----:B------:R-:W4:Y:S04]  /*2930*/  LDL.64 R126, [R1+0x20] ;  /* 0x00002000017e7983 */ /* 0x000f280000100a00 */
[----:B------:R-:W5:Y:S04]  /*2940*/  LDL.64 R140, [R1+0x10] ;  /* 0x00001000018c7983 */ /* 0x000f680000100a00 */
[----:B------:R-:W5:Y:S04]  /*2950*/  LDL.64 R138, [R1] ;  /* 0x00000000018a7983 */ /* 0x000f680000100a00 */
[----:B------:R-:W5:Y:S04]  /*2960*/  LDL.64 R136, [R1+0x18] ;  /* 0x0000180001887983 */ /* 0x000f680000100a00 */
[----:B------:R-:W5:Y:S01]  /*2970*/  LDL.64 R134, [R1+0x8] ;  /* 0x0000080001867983 */ /* 0x000f620000100a00 */
[----:B------:R-:W-:-:S04]  /*2980*/  IMAD.WIDE R124, R17, 0x2, R22 ;  /* 0x00000002117c7825 */ /* 0x000fc800078e0216 */
[C---:B------:R-:W-:Y:S02]  /*2990*/  IMAD.WIDE R132, R17.reuse, 0x2, R24 ;  /* 0x0000000211847825 */ /* 0x040fe400078e0218 */
[----:B------:R0:W5:Y:S04]  /*29a0*/  LDG.E.U16 R124, [R124.64] ;  /* 0x000000047c7c7981 */ /* 0x000168000c1e1500 */
[----:B0-----:R0:W5:Y:S02]  /*29b0*/  LDG.E.U16 R125, [R132.64] ;  /* 0x00000004847d7981 */ /* 0x001164000c1e1500 */
[----:B0-----:R-:W-:-:S04]  /*29c0*/  IMAD.WIDE R132, R17, 0x2, R250 ;  /* 0x0000000211847825 */ /* 0x001fc800078e02fa */
[----:B--2---:R-:W-:-:S04]  /*29d0*/  IMAD.WIDE R130, R17, 0x2, R130 ;  /* 0x0000000211827825 */ /* 0x004fc800078e0282 */
[C---:B---3--:R-:W-:Y:S01]  /*29e0*/  IMAD.WIDE R128, R17.reuse, 0x2, R128 ;  /* 0x0000000211807825 */ /* 0x048fe200078e0280 */
[----:B------:R0:W2:Y:S03]  /*29f0*/  LDG.E.U16 R143, [R130.64] ;  /* 0x00000004828f7981 */ /* 0x0000a6000c1e1500 */
[C---:B----4-:R-:W-:Y:S01]  /*2a00*/  IMAD.WIDE R126, R17.reuse, 0x2, R126 ;  /* 0x00000002117e7825 */ /* 0x050fe200078e027e */
[----:B------:R5:W3:Y:S04]  /*2a10*/  LDG.E.U16 R142, [R128.64] ;  /* 0x00000004808e7981 */ /* 0x000ae8000c1e1500 */
[----:B0-----:R0:W4:Y:S01]  /*2a20*/  LDG.E.U16 R131, [R126.64] ;  /* 0x000000047e837981 */ /* 0x001122000c1e1500 */
[----:B-----5:R-:W-:-:S04]  /*2a30*/  IMAD.WIDE R128, R17, 0x2, R140 ;  /* 0x0000000211807825 */ /* 0x020fc800078e028c */
[C---:B------:R-:W-:Y:S02]  /*2a40*/  IMAD.WIDE R136, R17.reuse, 0x2, R136 ;  /* 0x0000000211887825 */ /* 0x040fe400078e0288 */
[----:B------:R1:W5:Y:S02]  /*2a50*/  LDG.E.U16 R129, [R128.64] ;  /* 0x0000000480817981 */ /* 0x000364000c1e1500 */
[C---:B0-----:R-:W-:Y:S02]  /*2a60*/  IMAD.WIDE R126, R17.reuse, 0x2, R138 ;  /* 0x00000002117e7825 */ /* 0x041fe400078e028a */
[----:B------:R0:W2:Y:S02]  /*2a70*/  LDG.E.U16 R130, [R136.64] ;  /* 0x0000000488827981 */ /* 0x0000a4000c1e1500 */
[C---:B------:R-:W-:Y:S02]  /*2a80*/  IMAD.WIDE R134, R17.reuse, 0x2, R134 ;  /* 0x0000000211867825 */ /* 0x040fe400078e0286 */
[----:B------:R0:W2:Y:S04]  /*2a90*/  LDG.E.U16 R127, [R126.64] ;  /* 0x000000047e7f7981 */ /* 0x0000a8000c1e1500 */
[----:B-1----:R1:W2:Y:S01]  /*2aa0*/  LDG.E.U16 R128, [R134.64] ;  /* 0x0000000486807981 */ /* 0x0022a2000c1e1500 */
[----:B0-----:R-:W-:-:S03]  /*2ab0*/  IMAD.WIDE R136, R17, 0x2, R238 ;  /* 0x0000000211887825 */ /* 0x001fc600078e02ee */
[----:B------:R0:W2:Y:S01]  /*2ac0*/  LDG.E.U16 R126, [R132.64] ;  /* 0x00000004847e7981 */ /* 0x0000a2000c1e1500 */
[----:B------:R-:W-:-:S03]  /*2ad0*/  IMAD.WIDE R138, R17, 0x2, R234 ;  /* 0x00000002118a7825 */ /* 0x000fc600078e02ea */
[----:B------:R0:W2:Y:S01]  /*2ae0*/  LDG.E.U16 R146, [R136.64] ;  /* 0x0000000488927981 */ /* 0x0000a2000c1e1500 */
[----:B-1----:R-:W-:-:S03]  /*2af0*/  IMAD.WIDE R134, R17, 0x2, R242 ;  /* 0x0000000211867825 */ /* 0x002fc600078e02f2 */
[----:B------:R1:W2:Y:S01]  /*2b00*/  LDG.E.U16 R147, [R138.64] ;  /* 0x000000048a937981 */ /* 0x0002a2000c1e1500 */
[----:B0-----:R-:W-:-:S03]  /*2b10*/  IMAD.WIDE R132, R17, 0x2, R246 ;  /* 0x0000000211847825 */ /* 0x001fc600078e02f6 */
[----:B------:R0:W2:Y:S01]  /*2b20*/  LDG.E.U16 R145, [R134.64] ;  /* 0x0000000486917981 */ /* 0x0000a2000c1e1500 */
[----:B------:R-:W-:-:S03]  /*2b30*/  IMAD.WIDE R140, R17, 0x2, R230 ;  /* 0x00000002118c7825 */ /* 0x000fc600078e02e6 */
[----:B------:R1:W2:Y:S01]  /*2b40*/  LDG.E.U16 R144, [R132.64] ;  /* 0x0000000484907981 */ /* 0x0002a2000c1e1500 */
[----:B------:R-:W-:-:S03]  /*2b50*/  IMAD.WIDE R136, R17, 0x2, R220 ;  /* 0x0000000211887825 */ /* 0x000fc600078e02dc */
[----:B------:R1:W2:Y:S01]  /*2b60*/  LDG.E.U16 R148, [R140.64] ;  /* 0x000000048c947981 */ /* 0x0002a2000c1e1500 */
[----:B0-----:R-:W-:-:S03]  /*2b70*/  IMAD.WIDE R134, R17, 0x2, R222 ;  /* 0x0000000211867825 */ /* 0x001fc600078e02de */
[----:B------:R0:W2:Y:S01]  /*2b80*/  LDG.E.U16 R151, [R136.64] ;  /* 0x0000000488977981 */ /* 0x0000a2000c1e1500 */
[----:B-1----:R-:W-:-:S03]  /*2b90*/  IMAD.WIDE R132, R17, 0x2, R226 ;  /* 0x0000000211847825 */ /* 0x002fc600078e02e2 */
[----:B------:R1:W3:Y:S01]  /*2ba0*/  LDG.E.U16 R150, [R134.64] ;  /* 0x0000000486967981 */ /* 0x0002e2000c1e1500 */
[----:B------:R-:W-:-:S03]  /*2bb0*/  IMAD.WIDE R138, R17, 0x2, R216 ;  /* 0x00000002118a7825 */ /* 0x000fc600078e02d8 */
[----:B------:R0:W4:Y:S01]  /*2bc0*/  LDG.E.U16 R149, [R132.64] ;  /* 0x0000000484957981 */ /* 0x000122000c1e1500 */
[----:B------:R-:W-:-:S03]  /*2bd0*/  IMAD.WIDE R140, R17, 0x2, R214 ;  /* 0x00000002118c7825 */ /* 0x000fc600078e02d6 */
[----:B------:R0:W4:Y:S01]  /*2be0*/  LDG.E.U16 R152, [R138.64] ;  /* 0x000000048a987981 */ /* 0x000122000c1e1500 */
[----:B-1----:R-:W-:-:S03]  /*2bf0*/  IMAD.WIDE R134, R17, 0x2, R210 ;  /* 0x0000000211867825 */ /* 0x002fc600078e02d2 */
[----:B------:R1:W4:Y:S01]  /*2c00*/  LDG.E.U16 R153, [R140.64] ;  /* 0x000000048c997981 */ /* 0x000322000c1e1500 */
[----:B0-----:R-:W-:-:S03]  /*2c10*/  IMAD.WIDE R132, R17, 0x2, R212 ;  /* 0x0000000211847825 */ /* 0x001fc600078e02d4 */
[----:B------:R0:W5:Y:S01]  /*2c20*/  LDG.E.U16 R155, [R134.64] ;  /* 0x00000004869b7981 */ /* 0x000162000c1e1500 */
[----:B------:R-:W-:-:S03]  /*2c30*/  IMAD.WIDE R136, R17, 0x2, R208 ;  /* 0x0000000211887825 */ /* 0x000fc600078e02d0 */
[----:B------:R0:W5:Y:S01]  /*2c40*/  LDG.E.U16 R154, [R132.64] ;  /* 0x00000004849a7981 */ /* 0x000162000c1e1500 */
[----:B------:R-:W-:-:S03]  /*2c50*/  IMAD.WIDE R138, R17, 0x2, R206 ;  /* 0x00000002118a7825 */ /* 0x000fc600078e02ce */
[----:B------:R0:W5:Y:S01]  /*2c60*/  LDG.E.U16 R189, [R136.64] ;  /* 0x0000000488bd7981 */ /* 0x000162000c1e1500 */
[----:B-1----:R-:W-:-:S03]  /*2c70*/  IMAD.WIDE R140, R17, 0x2, R204 ;  /* 0x00000002118c7825 */ /* 0x002fc600078e02cc */
[----:B------:R1:W5:Y:S01]  /*2c80*/  LDG.E.U16 R138, [R138.64] ;  /* 0x000000048a8a7981 */ /* 0x000362000c1e1500 */
[----:B0-----:R-:W-:-:S03]  /*2c90*/  IMAD.WIDE R132, R17, 0x2, R202 ;  /* 0x0000000211847825 */ /* 0x001fc600078e02ca */
[----:B------:R0:W5:Y:S01]  /*2ca0*/  LDG.E.U16 R140, [R140.64] ;  /* 0x000000048c8c7981 */ /* 0x000162000c1e1500 */
[----:B------:R-:W-:-:S04]  /*2cb0*/  IMAD.WIDE R134, R17, 0x2, R200 ;  /* 0x0000000211867825 */ /* 0x000fc800078e02c8 */
[C---:B------:R-:W-:Y:S01]  /*2cc0*/  IMAD.WIDE R136, R17.reuse, 0x2, R198 ;  /* 0x0000000211887825 */ /* 0x040fe200078e02c6 */
[----:B-1----:R1:W5:Y:S04]  /*2cd0*/  LDG.E.U16 R139, [R132.64] ;  /* 0x00000004848b7981 */ /* 0x002368000c1e1500 */
[----:B0-----:R0:W5:Y:S04]  /*2ce0*/  LDG.E.U16 R141, [R134.64] ;  /* 0x00000004868d7981 */ /* 0x001168000c1e1500 */
[----:B------:R0:W5:Y:S01]  /*2cf0*/  LDG.E.U16 R136, [R136.64] ;  /* 0x0000000488887981 */ /* 0x000162000c1e1500 */
[----:B-1----:R-:W-:-:S04]  /*2d00*/  IMAD.WIDE R132, R17, 0x2, R196 ;  /* 0x0000000211847825 */ /* 0x002fc800078e02c4 */
[C---:B0-----:R-:W-:Y:S01]  /*2d10*/  IMAD.WIDE R134, R17.reuse, 0x2, R194 ;  /* 0x0000000211867825 */ /* 0x041fe200078e02c2 */
[----:B------:R0:W5:Y:S05]  /*2d20*/  LDG.E.U16 R137, [R132.64] ;  /* 0x0000000484897981 */ /* 0x00016a000c1e1500 */
[----:B------:R1:W5:Y:S01]  /*2d30*/  LDG.E.U16 R134, [R134.64] ;  /* 0x0000000486867981 */ /* 0x000362000c1e1500 */
[----:B0-----:R-:W-:-:S05]  /*2d40*/  IMAD.WIDE R132, R17, 0x2, R192 ;  /* 0x0000000211847825 */ /* 0x001fca00078e02c0 */
[----:B-1----:R0:W5:Y:S02]  /*2d50*/  LDG.E.U16 R135, [R132.64] ;  /* 0x0000000484877981 */ /* 0x002164000c1e1500 */
[----:B0-----:R-:W-:-:S06]  /*2d60*/  IMAD.WIDE R132, R17, 0x2, R190 ;  /* 0x0000000211847825 */ /* 0x001fcc00078e02be */
[----:B------:R-:W5:Y:S04]  /*2d70*/  LDG.E.U16 R132, [R132.64] ;  /* 0x0000000484847981 */ /* 0x000f68000c1e1500 */
[----:B------:R-:W-:Y:S01]  /*2d80*/  BAR.SYNC.DEFER_BLOCKING 0x0 ;  /* 0x0000000000007b1d */ /* 0x000fe20000010000 */
[C---:B------:R-:W-:Y:S02]  /*2d90*/  LOP3.LUT R218, R12.reuse, 0x10, RZ, 0x3c, !PT ;  /* 0x000000100cda7812 */ /* 0x040fe400078e3cff */
[----:B------:R-:W-:-:S03]  /*2da0*/  LOP3.LUT R219, R12, 0x20, RZ, 0x3c, !PT ;  /* 0x000000200cdb7812 */ /* 0x000fc600078e3cff */
[----:B------:R-:W-:Y:S04]  /*2db0*/  STS.U16 [R12+0x4000], R124 ;  /* 0x0040007c0c007388 */ /* 0x000fe80000000400 */
[----:B------:R-:W-:Y:S04]  /*2dc0*/  STS.U16 [R12+0x4100], R125 ;  /* 0x0041007d0c007388 */ /* 0x000fe80000000400 */
[----:B--2---:R-:W-:Y:S04]  /*2dd0*/  STS.U16 [R12+0x5100], R151 ;  /* 0x005100970c007388 */ /* 0x004fe80000000400 */
[----:B---3--:R-:W-:Y:S04]  /*2de0*/  STS.U16 [R12+0x5000], R150 ;  /* 0x005000960c007388 */ /* 0x008fe80000000400 */
[----:B------:R-:W-:Y:S04]  /*2df0*/  STS.U16 [R218+0x4200], R143 ;  /* 0x0042008fda007388 */ /* 0x000fe80000000400 */
[----:B------:R-:W-:Y:S04]  /*2e00*/  STS.U16 [R218+0x4300], R142 ;  /* 0x0043008eda007388 */ /* 0x000fe80000000400 */
[----:B----4-:R-:W-:Y:S04]  /*2e10*/  STS.U16 [R218+0x5200], R152 ;  /* 0x00520098da007388 */ /* 0x010fe80000000400 */
[----:B------:R0:W-:Y:S04]  /*2e20*/  STS.U16 [R218+0x5300], R153 ;  /* 0x00530099da007388 */ /* 0x0001e80000000400 */
[----:B------:R-:W-:Y:S04]  /*2e30*/  STS.U16 [R219+0x4400], R131 ;  /* 0x00440083db007388 */ /* 0x000fe80000000400 */
[----:B------:R-:W-:Y:S01]  /*2e40*/  STS.U16 [R219+0x4500], R130 ;  /* 0x00450082db007388 */ /* 0x000fe20000000400 */
[----:B0-----:R-:W-:-:S03]  /*2e50*/  LOP3.LUT R218, R12, 0x30, RZ, 0x3c, !PT ;  /* 0x000000300cda7812 */ /* 0x001fc600078e3cff */
[----:B-----5:R-:W-:Y:S04]  /*2e60*/  STS.U16 [R219+0x5400], R154 ;  /* 0x0054009adb007388 */ /* 0x020fe80000000400 */
[----:B------:R0:W-:Y:S04]  /*2e70*/  STS.U16 [R219+0x5500], R155 ;  /* 0x0055009bdb007388 */ /* 0x0001e80000000400 */
[----:B------:R-:W-:Y:S04]  /*2e80*/  STS.U16 [R218+0x4600], R129 ;  /* 0x00460081da007388 */ /* 0x000fe80000000400 */
[----:B------:R-:W-:Y:S01]  /*2e90*/  STS.U16 [R218+0x4700], R128 ;  /* 0x00470080da007388 */ /* 0x000fe20000000400 */
[----:B0-----:R-:W-:-:S03]  /*2ea0*/  LOP3.LUT R219, R12, 0x40, RZ, 0x3c, !PT ;  /* 0x000000400cdb7812 */ /* 0x001fc600078e3cff */
[----:B------:R-:W-:Y:S04]  /*2eb0*/  STS.U16 [R218+0x5600], R189 ;  /* 0x005600bdda007388 */ /* 0x000fe80000000400 */
        /* <DEDUP_REMOVED lines=15> */
[----:B------:R-:W-:Y:S04]  /*2fb0*/  STS.U16 [R219+0x5d00], R134 ;  /* 0x005d0086db007388 */ /* 0x000fe80000000400 */
[----:B------:R-:W-:Y:S04]  /*2fc0*/  STS.U16 [R218+0x4e00], R148 ;  /* 0x004e0094da007388 */ /* 0x000fe80000000400 */
[----:B------:R-:W-:Y:S04]  /*2fd0*/  STS.U16 [R218+0x4f00], R149 ;  /* 0x004f0095da007388 */ /* 0x000fe80000000400 */
[----:B------:R-:W-:Y:S04]  /*2fe0*/  STS.U16 [R218+0x5e00], R135 ;  /* 0x005e0087da007388 */ /* 0x000fe80000000400 */
[----:B------:R0:W-:Y:S04]  /*2ff0*/  STS.U16 [R218+0x5f00], R132 ;  /* 0x005f0084da007388 */ /* 0x0001e80000000400 */
[----:B------:R-:W-:Y:S06]  /*3000*/  BAR.SYNC.DEFER_BLOCKING 0x0 ;  /* 0x0000000000007b1d */ /* 0x000fec0000010000 */
[----:B------:R-:W-:Y:S04]  /*3010*/  LDSM.16.MT88.4 R148, [R10] ;  /* 0x000000000a94783b */ /* 0x000fe80000004200 */
[----:B------:R-:W1:Y:S04]  /*3020*/  LDSM.16.M88.4 R128, [R8+0x4000] ;  /* 0x004000000880783b */ /* 0x000e680000000200 */
[----:B------:R-:W2:Y:S04]  /*3030*/  LDSM.16.MT88.4 R144, [R188] ;  /* 0x00000000bc90783b */ /* 0x000ea80000004200 */
[----:B------:R-:W3:Y:S04]  /*3040*/  LDSM.16.MT88.4 R132, [R10+0x400] ;  /* 0x000400000a84783b */ /* 0x000ee80000004200 */
[----:B------:R-:W4:Y:S01]  /*3050*/  LDSM.16.MT88.4 R124, [R188+0x400] ;  /* 0x00040000bc7c783b */ /* 0x000f220000004200 */
[----:B0-----:R-:W-:-:S03]  /*3060*/  LOP3.LUT R218, R8, 0x40, RZ, 0x3c, !PT ;  /* 0x0000004008da7812 */ /* 0x001fc600078e3cff */
[----:B------:R-:W-:Y:S04]  /*3070*/  LDSM.16.MT88.4 R152, [R10+0x800] ;  /* 0x000800000a98783b */ /* 0x000fe80000004200 */
[----:B------:R-:W0:Y:S04]  /*3080*/  LDSM.16.M88.4 R136, [R218+0x4000] ;  /* 0x00400000da88783b */ /* 0x000e280000000200 */
[----:B------:R-:W5:Y:S01]  /*3090*/  LDSM.16.MT88.4 R140, [R188+0x800] ;  /* 0x00080000bc8c783b */ /* 0x000f620000004200 */
[-C--:B-1----:R-:W-:Y:S08]  /*30a0*/  HMMA.16816.F32.BF16 R148, R148, R128.reuse, RZ ;  /* 0x000000809494723c */ /* 0x082ff000000418ff */
[----:B--2---:R-:W-:Y:S11]  /*30b0*/  HMMA.16816.F32.BF16 R144, R144, R128, RZ ;  /* 0x000000809090723c */ /* 0x004ff600000418ff */
[----:B------:R-:W-:Y:S05]  /*30c0*/  @!UPT UIADD3 URZ, URZ, URZ, URZ ;  /* 0x0000003f3f3ff290 */ /* 0x000fea000fffe03f */
[-C--:B---3--:R-:W-:Y:S01]  /*30d0*/  HMMA.16816.F32.BF16 R132, R132, R130.reuse, R148 ;  /* 0x000000828484723c */ /* 0x088fe20000041894 */
[----:B------:R-:W-:Y:S07]  /*30e0*/  LDSM.16.MT88.4 R148, [R10+0x1000] ;  /* 0x001000000a94783b */ /* 0x000fee0000004200 */
[----:B----4-:R-:W-:Y:S01]  /*30f0*/  HMMA.16816.F32.BF16 R144, R124, R130, R144 ;  /* 0x000000827c90723c */ /* 0x010fe20000041890 */
[----:B------:R-:W1:Y:S04]  /*3100*/  LDSM.16.MT88.4 R124, [R10+0xc00] ;  /* 0x000c00000a7c783b */ /* 0x000e680000004200 */
[----:B------:R-:W2:Y:S11]  /*3110*/  LDSM.16.MT88.4 R128, [R188+0xc00] ;  /* 0x000c0000bc80783b */ /* 0x000eb60000004200 */
[-C--:B0-----:R-:W-:Y:S01]  /*3120*/  HMMA.16816.F32.BF16 R152, R152, R136.reuse, R132 ;  /* 0x000000889898723c */ /* 0x081fe20000041884 */
[----:B------:R-:W0:Y:S07]  /*3130*/  LDSM.16.M88.4 R132, [R8+0x4080] ;  /* 0x004080000884783b */ /* 0x000e2e0000000200 */
[----:B-----5:R-:W-:Y:S01]  /*3140*/  HMMA.16816.F32.BF16 R140, R140, R136, R144 ;  /* 0x000000888c8c723c */ /* 0x020fe20000041890 */
[----:B------:R-:W3:Y:S11]  /*3150*/  LDSM.16.MT88.4 R144, [R188+0x1000] ;  /* 0x00100000bc90783b */ /* 0x000ef60000004200 */
[----:B------:R-:W-:Y:S04]  /*3160*/  @!UPT UIADD3 URZ, URZ, URZ, URZ ;  /* 0x0000003f3f3ff290 */ /* 0x000fe8000fffe03f */
[-C--:B-1----:R-:W-:Y:S01]  /*3170*/  HMMA.16816.F32.BF16 R124, R124, R138.reuse, R152 ;  /* 0x0000008a7c7c723c */ /* 0x082fe20000041898 */
[----:B------:R-:W-:Y:S07]  /*3180*/  LDSM.16.MT88.4 R152, [R188+0x1800] ;  /* 0x00180000bc98783b */ /* 0x000fee0000004200 */
[----:B--2---:R-:W-:Y:S01]  /*3190*/  HMMA.16816.F32.BF16 R136, R128, R138, R140 ;  /* 0x0000008a8088723c */ /* 0x004fe2000004188c */
[----:B------:R-:W1:Y:S04]  /*31a0*/  LDSM.16.MT88.4 R140, [R10+0x1400] ;  /* 0x001400000a8c783b */ /* 0x000e680000004200 */
[----:B------:R-:W2:Y:S11]  /*31b0*/  LDSM.16.MT88.4 R128, [R188+0x1400] ;  /* 0x00140000bc80783b */ /* 0x000eb60000004200 */
[-C--:B0-----:R-:W-:Y:S01]  /*31c0*/  HMMA.16816.F32.BF16 R148, R148, R132.reuse, R124 ;  /* 0x000000849494723c */ /* 0x081fe2000004187c */
[----:B------:R-:W-:Y:S07]  /*31d0*/  LDSM.16.M88.4 R124, [R218+0x4080] ;  /* 0x00408000da7c783b */ /* 0x000fee0000000200 */
[----:B---3--:R-:W-:Y:S01]  /*31e0*/  HMMA.16816.F32.BF16 R144, R144, R132, R136 ;  /* 0x000000849090723c */ /* 0x008fe20000041888 */
[----:B------:R-:W0:Y:S11]  /*31f0*/  LDSM.16.MT88.4 R136, [R10+0x1800] ;  /* 0x001800000a88783b */ /* 0x000e360000004200 */
        /* <DEDUP_REMOVED lines=8> */
[----:B------:R-:W-:Y:S01]  /*3280*/  HMMA.16816.F32.BF16 R152, R152, R124, R144 ;  /* 0x0000007c9898723c */ /* 0x000fe20000041890 */
        /* <DEDUP_REMOVED lines=8> */
[----:B------:R-:W0:Y:S07]  /*3310*/  LDSM.16.M88.4 R144, [R218+0x4100] ;  /* 0x00410000da90783b */ /* 0x000e2e0000000200 */
[----:B------:R-:W-:Y:S01]  /*3320*/  HMMA.16816.F32.BF16 R152, R148, R140, R152 ;  /* 0x0000008c9498723c */ /* 0x000fe20000041898 */
[----:B------:R-:W3:Y:S11]  /*3330*/  LDSM.16.MT88.4 R148, [R188+0x2800] ;  /* 0x00280000bc94783b */ /* 0x000ef60000004200 */
[----:B------:R-:W-:Y:S04]  /*3340*/  @!UPT UIADD3 URZ, URZ, URZ, URZ ;  /* 0x0000003f3f3ff290 */ /* 0x000fe8000fffe03f */
[-C--:B-1----:R-:W-:Y:S01]  /*3350*/  HMMA.16816.F32.BF16 R128, R132, R142.reuse, R128 ;  /* 0x0000008e8480723c */ /* 0x082fe20000041880 */
[----:B------:R-:W1:Y:S07]  /*3360*/  LDSM.16.MT88.4 R132, [R10+0x2c00] ;  /* 0x002c00000a84783b */ /* 0x000e6e0000004200 */
[----:B--2---:R-:W-:Y:S01]  /*3370*/  HMMA.16816.F32.BF16 R152, R124, R142, R152 ;  /* 0x0000008e7c98723c */ /* 0x004fe20000041898 */
[----:B------:R-:W2:Y:S04]  /*3380*/  LDSM.16.MT88.4 R124, [R188+0x2c00] ;  /* 0x002c0000bc7c783b */ /* 0x000ea80000004200 */
[----:B------:R-:W-:Y:S11]  /*3390*/  LDSM.16.M88.4 R140, [R8+0x4180] ;  /* 0x00418000088c783b */ /* 0x000ff60000000200 */
[-C--:B0-----:R-:W-:Y:S01]  /*33a0*/  HMMA.16816.F32.BF16 R128, R136, R144.reuse, R128 ;  /* 0x000000908880723c */ /* 0x081fe20000041880 */
[----:B------:R-:W0:Y:S07]  /*33b0*/  LDSM.16.MT88.4 R136, [R10+0x3000] ;  /* 0x003000000a88783b */ /* 0x000e2e0000004200 */
[----:B---3--:R-:W-:Y:S01]  /*33c0*/  HMMA.16816.F32.BF16 R152, R148, R144, R152 ;  /* 0x000000909498723c */ /* 0x008fe20000041898 */
[----:B------:R-:W3:Y:S11]  /*33d0*/  LDSM.16.MT88.4 R148, [R188+0x3000] ;  /* 0x00300000bc94783b */ /* 0x000ef60000004200 */
[----:B------:R-:W-:Y:S04]  /*33e0*/  @!UPT UIADD3 URZ, URZ, URZ, URZ ;  /* 0x0000003f3f3ff290 */ /* 0x000fe8000fffe03f */
[-C--:B-1----:R-:W-:Y:S01]  /*33f0*/  HMMA.16816.F32.BF16 R128, R132, R146.reuse, R128 ;  /* 0x000000928480723c */ /* 0x082fe20000041880 */
[----:B------:R-:W-:Y:S07]  /*3400*/  LDSM.16.MT88.4 R132, [R188+0x3400] ;  /* 0x00340000bc84783b */ /* 0x000fee0000004200 */
[----:B--2---:R-:W-:Y:S01]  /*3410*/  HMMA.16816.F32.BF16 R152, R124, R146, R152 ;  /* 0x000000927c98723c */ /* 0x004fe20000041898 */
[----:B------:R-:W1:Y:S04]  /*3420*/  LDSM.16.MT88.4 R124, [R10+0x3400] ;  /* 0x003400000a7c783b */ /* 0x000e680000004200 */
[----:B------:R-:W-:Y:S11]  /*3430*/  LDSM.16.M88.4 R144, [R218+0x4180] ;  /* 0x00418000da90783b */ /* 0x000ff60000000200 */
[-C--:B0-----:R-:W-:Y:S01]  /*3440*/  HMMA.16816.F32.BF16 R128, R136, R140.reuse, R128 ;  /* 0x0000008c8880723c */ /* 0x081fe20000041880 */
[----:B------:R-:W0:Y:S07]  /*3450*/  LDSM.16.MT88.4 R136, [R10+0x3800] ;  /* 0x003800000a88783b */ /* 0x000e2e0000004200 */
[----:B---3--:R-:W-:Y:S01]  /*3460*/  HMMA.16816.F32.BF16 R148, R148, R140, R152 ;  /* 0x0000008c9494723c */ /* 0x008fe20000041898 */
[----:B------:R-:W2:Y:S11]  /*3470*/  LDSM.16.MT88.4 R152, [R188+0x3800] ;  /* 0x00380000bc98783b */ /* 0x000eb60000004200 */
[----:B------:R-:W-:Y:S04]  /*3480*/  @!UPT UIADD3 URZ, URZ, URZ, URZ ;  /* 0x0000003f3f3ff290 */ /* 0x000fe8000fffe03f */
[-C--:B-1----:R-:W-:Y:S01]  /*3490*/  HMMA.16816.F32.BF16 R124, R124, R142.reuse, R128 ;  /* 0x0000008e7c7c723c */ /* 0x082fe20000041880 */
[----:B------:R-:W1:Y:S07]  /*34a0*/  LDSM.16.MT88.4 R128, [R10+0x3c00] ;  /* 0x003c00000a80783b */ /* 0x000e6e0000004200 */
[----:B------:R-:W-:Y:S01]  /*34b0*/  HMMA.16816.F32.BF16 R132, R132, R142, R148 ;  /* 0x0000008e8484723c */ /* 0x000fe20000041894 */
[----:B------:R-:W3:Y:S11]  /*34c0*/  LDSM.16.MT88.4 R140, [R188+0x3c00] ;  /* 0x003c0000bc8c783b */ /* 0x000ef60000004200 */
[----:B------:R-:W-:Y:S04]  /*34d0*/  @!UPT UIADD3 URZ, URZ, URZ, URZ ;  /* 0x0000003f3f3ff290 */ /* 0x000fe8000fffe03f */
[-C--:B0-----:R-:W-:Y:S08]  /*34e0*/  HMMA.16816.F32.BF16 R124, R136, R144.reuse, R124 ;  /* 0x00000090887c723c */ /* 0x081ff0000004187c */
[----:B--2---:R-:W-:Y:S11]  /*34f0*/  HMMA.16816.F32.BF16 R132, R152, R144, R132 ;  /* 0x000000909884723c */ /* 0x004ff60000041884 */
[----:B------:R-:W-:Y:S05]  /*3500*/  @!UPT UIADD3 URZ, URZ, URZ, URZ ;  /* 0x0000003f3f3ff290 */ /* 0x000fea000fffe03f */
[-C--:B-1----:R-:W-:Y:S08]  /*3510*/  HMMA.16816.F32.BF16 R124, R128, R146.reuse, R124 ;  /* 0x00000092807c723c */ /* 0x082ff0000004187c */
[----:B---3--:R-:W-:Y:S11]  /*3520*/  HMMA.16816.F32.BF16 R132, R140, R146, R132 ;  /* 0x000000928c84723c */ /* 0x008ff60000041884 */
[----:B------:R-:W-:Y:S05]  /*3530*/  @!UPT UIADD3 URZ, URZ, URZ, URZ ;  /* 0x0000003f3f3ff290 */ /* 0x000fea000fffe03f */
[----:B------:R-:W-:Y:S02]  /*3540*/  FMUL R128, R124, c[0x0][0x188] ;  /* 0x000062007c807a20 */ /* 0x000fe40000400000 */
[----:B------:R-:W-:Y:S02]  /*3550*/  FMUL R129, R125, c[0x0][0x188] ;  /* 0x000062007d817a20 */ /* 0x000fe40000400000 */
[----:B------:R-:W-:Y:S02]  /*3560*/  FMUL R130, R126, c[0x0][0x188] ;  /* 0x000062007e827a20 */ /* 0x000fe40000400000 */
[----:B------:R-:W-:Y:S02]  /*3570*/  FMUL R131, R127, c[0x0][0x188] ;  /* 0x000062007f837a20 */ /* 0x000fe40000400000 */
[----:B------:R-:W-:Y:S02]  /*3580*/  FMUL R136, R132, c[0x0][0x188] ;  /* 0x0000620084887a20 */ /* 0x000fe40000400000 */
[----:B------:R-:W-:-:S02]  /*3590*/  FMUL R137, R133, c[0x0][0x188] ;  /* 0x0000620085897a20 */ /* 0x000fc40000400000 */
[----:B------:R-:W-:Y:S02]  /*35a0*/  FMUL R138, R134, c[0x0][0x188] ;  /* 0x00006200868a7a20 */ /* 0x000fe40000400000 */
[----:B------:R-:W-:Y:S01]  /*35b0*/  FMUL R139, R135, c[0x0][0x188] ;  /* 0x00006200878b7a20 */ /* 0x000fe20000400000 */
[----:B------:R-:W-:Y:S02]  /*35c0*/  FMNMX R128, R128, R129, !PT ;  /* 0x0000008180807209 */ /* 0x000fe40007800000 */
[----:B------:R-:W-:Y:S02]  /*35d0*/  FMNMX R130, R130, R131, !PT ;  /* 0x0000008382827209 */ /* 0x000fe40007800000 */
[----:B------:R-:W-:Y:S02]  /*35e0*/  FMNMX R136, R136, R137, !PT ;  /* 0x0000008988887209 */ /* 0x000fe40007800000 */
[----:B------:R-:W-:Y:S01]  /*35f0*/  FMNMX R138, R138, R139, !PT ;  /* 0x0000008b8a8a7209 */ /* 0x000fe20007800000 */
[----:B------:R-:W0:Y:S04]  /*3600*/  SHFL.BFLY PT, R129, R128, 0x2, 0x1f ;  /* 0x0c401f0080817f89 */ /* 0x000e2800000e0000 */
[----:B------:R-:W1:Y:S04]  /*3610*/  SHFL.BFLY PT, R131, R130, 0x2, 0x1f ;  /* 0x0c401f0082837f89 */ /* 0x000e6800000e0000 */
[----:B------:R-:W2:Y:S04]  /*3620*/  SHFL.BFLY PT, R139, R136, 0x2, 0x1f ;  /* 0x0c401f00888b7f89 */ /* 0x000ea800000e0000 */
[----:B------:R-:W3:Y:S01]  /*3630*/  SHFL.BFLY PT, R143, R138, 0x2, 0x1f ;  /* 0x0c401f008a8f7f89 */ /* 0x000ee200000e0000 */
[----:B0-----:R-:W-:-:S02]  /*3640*/  FMNMX R129, R128, R129, !PT ;  /* 0x0000008180817209 */ /* 0x001fc40007800000 */
[----:B-1----:R-:W-:Y:S01]  /*3650*/  FMNMX R137, R130, R131, !PT ;  /* 0x0000008382897209 */ /* 0x002fe20007800000 */
[----:B------:R-:W-:Y:S01]  /*3660*/  BAR.SYNC.DEFER_BLOCKING 0x0 ;  /* 0x0000000000007b1d */ /* 0x000fe20000010000 */
[----:B--2---:R-:W-:Y:S02]  /*3670*/  FMNMX R141, R136, R139, !PT ;  /* 0x0000008b888d7209 */ /* 0x004fe40007800000 */
[----:B---3--:R-:W-:-:S03]  /*3680*/  FMNMX R145, R138, R143, !PT ;  /* 0x0000008f8a917209 */ /* 0x008fc60007800000 */
[----:B------:R-:W0:Y:S04]  /*3690*/  SHFL.BFLY PT, R140, R129, 0x1, 0x1f ;  /* 0x0c201f00818c7f89 */ /* 0x000e2800000e0000 */
[----:B------:R-:W1:Y:S04]  /*36a0*/  SHFL.BFLY PT, R142, R137, 0x1, 0x1f ;  /* 0x0c201f00898e7f89 */ /* 0x000e6800000e0000 */
[----:B------:R-:W2:Y:S04]  /*36b0*/  SHFL.BFLY PT, R144, R141, 0x1, 0x1f ;  /* 0x0c201f008d907f89 */ /* 0x000ea800000e0000 */
[----:B------:R-:W3:Y:S01]  /*36c0*/  SHFL.BFLY PT, R128, R145, 0x1, 0x1f ;  /* 0x0c201f0091807f89 */ /* 0x000ee200000e0000 */
[----:B0-----:R-:W-:-:S02]  /*36d0*/  FMNMX R131, R129, R140, !PT ;  /* 0x0000008c81837209 */ /* 0x001fc40007800000 */
[----:B-1----:R-:W-:Y:S02]  /*36e0*/  FMNMX R139, R137, R142, !PT ;  /* 0x0000008e898b7209 */ /* 0x002fe40007800000 */
[----:B--2---:R-:W-:Y:S02]  /*36f0*/  FMNMX R143, R141, R144, !PT ;  /* 0x000000908d8f7209 */ /* 0x004fe40007800000 */
[----:B---3--:R-:W-:Y:S01]  /*3700*/  FMNMX R147, R145, R128, !PT ;  /* 0x0000008091937209 */ /* 0x008fe20007800000 */
[----:B------:R-:W-:Y:S04]  /*3710*/  @P0 STS [R18+0x4000], R131 ;  /* 0x0040008312000388 */ /* 0x000fe80000000800 */
[----:B------:R-:W-:Y:S04]  /*3720*/  @P0 STS [R18+0x4040], R139 ;  /* 0x0040408b12000388 */ /* 0x000fe80000000800 */
[----:B------:R-:W-:Y:S04]  /*3730*/  @P0 STS [R18+0x4080], R143 ;  /* 0x0040808f12000388 */ /* 0x000fe80000000800 */
[----:B------:R-:W-:Y:S04]  /*3740*/  @P0 STS [R18+0x40c0], R147 ;  /* 0x0040c09312000388 */ /* 0x000fe80000000800 */
[----:B------:R-:W-:Y:S06]  /*3750*/  BAR.SYNC.DEFER_BLOCKING 0x0 ;  /* 0x0000000000007b1d */ /* 0x000fec0000010000 */
[----:B------:R-:W0:Y:S04]  /*3760*/  @!P2 LDS R15, [R187.X4+0x4000] ;  /* 0x00400000bb0fa984 */ /* 0x000e280000004800 */
[----:B0-----:R-:W0:Y:S02]  /*3770*/  SHFL.BFLY PT, R128, R15, 0x1, 0x1f ;  /* 0x0c201f000f807f89 */ /* 0x001e2400000e0000 */
[----:B0-----:R-:W-:-:S05]  /*3780*/  FMNMX R128, R15, R128, !PT ;  /* 0x000000800f807209 */ /* 0x001fca0007800000 */
[----:B------:R-:W-:Y:S04]  /*3790*/  @P1 STS [R187.X4+0x4000], R128 ;  /* 0x00400080bb001388 */ /* 0x000fe80000004800 */
[----:B------:R-:W-:Y:S06]  /*37a0*/  BAR.SYNC.DEFER_BLOCKING 0x0 ;  /* 0x0000000000007b1d */ /* 0x000fec0000010000 */
[----:B------:R-:W0:Y:S04]  /*37b0*/  LDS R137, [R186+0x4000] ;  /* 0x00400000ba897984 */ /* 0x000e280000000800 */
[----:B------:R-:W1:Y:S04]  /*37c0*/  LDS R130, [R186+0x4040] ;  /* 0x00404000ba827984 */ /* 0x000e680000000800 */
[----:B------:R-:W2:Y:S04]  /*37d0*/  LDS R129, [R186+0x4080] ;  /* 0x00408000ba817984 */ /* 0x000ea80000000800 */
[----:B------:R-:W3:Y:S01]  /*37e0*/  LDS R151, [R186+0x40c0] ;  /* 0x0040c000ba977984 */ /* 0x000ee20000000800 */
[----:B0-----:R-:W-:-:S02]  /*37f0*/  FMNMX R148, R137, R2, !PT ;  /* 0x0000000289947209 */ /* 0x001fc40007800000 */
[----:B-1----:R-:W-:-:S03]  /*3800*/  FMNMX R149, R130, R3, !PT ;  /* 0x0000000382957209 */ /* 0x002fc60007800000 */
[--C-:B------:R-:W-:Y:S02]  /*3810*/  FFMA R124, R124, c[0x0][0x188], -R148.reuse ;  /* 0x000062007c7c7a23 */ /* 0x100fe40000000894 */
[----:B------:R-:W-:Y:S01]  /*3820*/  FFMA R125, R125, c[0x0][0x188], -R148 ;  /* 0x000062007d7d7a23 */ /* 0x000fe20000000894 */
[----:B--2---:R-:W-:Y:S01]  /*3830*/  FMNMX R150, R129, R20, !PT ;  /* 0x0000001481967209 */ /* 0x004fe20007800000 */
[--C-:B------:R-:W-:Y:S01]  /*3840*/  FFMA R126, R126, c[0x0][0x188], -R149.reuse ;  /* 0x000062007e7e7a23 */ /* 0x100fe20000000895 */
[----:B---3--:R-:W-:Y:S01]  /*3850*/  FMNMX R151, R151, R4, !PT ;  /* 0x0000000497977209 */ /* 0x008fe20007800000 */
[----:B------:R-:W-:Y:S02]  /*3860*/  FFMA R127, R127, c[0x0][0x188], -R149 ;  /* 0x000062007f7f7a23 */ /* 0x000fe40000000895 */
[----:B------:R-:W-:Y:S02]  /*3870*/  FMUL R124, R124, 1.4426950216293334961 ;  /* 0x3fb8aa3b7c7c7820 */ /* 0x000fe40000400000 */
[----:B------:R-:W-:-:S02]  /*3880*/  FMUL R125, R125, 1.4426950216293334961 ;  /* 0x3fb8aa3b7d7d7820 */ /* 0x000fc40000400000 */
[--C-:B------:R-:W-:Y:S02]  /*3890*/  FFMA R132, R132, c[0x0][0x188], -R150.reuse ;  /* 0x0000620084847a23 */ /* 0x100fe40000000896 */
[----:B------:R-:W-:Y:S02]  /*38a0*/  FFMA R133, R133, c[0x0][0x188], -R150 ;  /* 0x0000620085857a23 */ /* 0x000fe40000000896 */
[--C-:B------:R-:W-:Y:S02]  /*38b0*/  FFMA R134, R134, c[0x0][0x188], -R151.reuse ;  /* 0x0000620086867a23 */ /* 0x100fe40000000897 */
[----:B------:R-:W-:Y:S02]  /*38c0*/  FFMA R135, R135, c[0x0][0x188], -R151 ;  /* 0x0000620087877a23 */ /* 0x000fe40000000897 */
[----:B------:R-:W-:Y:S02]  /*38d0*/  FMUL R126, R126, 1.4426950216293334961 ;  /* 0x3fb8aa3b7e7e7820 */ /* 0x000fe40000400000 */
[----:B------:R-:W-:-:S02]  /*38e0*/  FMUL R127, R127, 1.4426950216293334961 ;  /* 0x3fb8aa3b7f7f7820 */ /* 0x000fc40000400000 */
[----:B------:R-:W-:Y:S02]  /*38f0*/  FMUL R132, R132, 1.4426950216293334961 ;  /* 0x3fb8aa3b84847820 */ /* 0x000fe40000400000 */
[----:B------:R-:W-:Y:S02]  /*3900*/  FMUL R133, R133, 1.4426950216293334961 ;  /* 0x3fb8aa3b85857820 */ /* 0x000fe40000400000 */
[----:B------:R-:W-:Y:S02]  /*3910*/  FMUL R134, R134, 1.4426950216293334961 ;  /* 0x3fb8aa3b86867820 */ /* 0x000fe40000400000 */
[----:B------:R-:W-:Y:S01]  /*3920*/  FMUL R135, R135, 1.4426950216293334961 ;  /* 0x3fb8aa3b87877820 */ /* 0x000fe20000400000 */
[----:B------:R-:W-:Y:S08]  /*3930*/  MUFU.EX2 R124, R124 ;  /* 0x0000007c007c7308 */ /* 0x000ff00000000800 */
[----:B------:R-:W0:Y:S08]  /*3940*/  MUFU.EX2 R125, R125 ;  /* 0x0000007d007d7308 */ /* 0x000e300000000800 */
[----:B------:R-:W-:Y:S08]  /*3950*/  MUFU.EX2 R126, R126 ;  /* 0x0000007e007e7308 */ /* 0x000ff00000000800 */
[----:B------:R-:W1:Y:S08]  /*3960*/  MUFU.EX2 R127, R127 ;  /* 0x0000007f007f7308 */ /* 0x000e700000000800 */
[----:B------:R-:W-:Y:S08]  /*3970*/  MUFU.EX2 R146, R132 ;  /* 0x0000008400927308 */ /* 0x000ff00000000800 */
[----:B------:R-:W2:Y:S08]  /*3980*/  MUFU.EX2 R147, R133 ;  /* 0x0000008500937308 */ /* 0x000eb00000000800 */
[----:B------:R-:W-:Y:S08]  /*3990*/  MUFU.EX2 R153, R134 ;  /* 0x0000008600997308 */ /* 0x000ff00000000800 */
[----:B------:R-:W3:Y:S01]  /*39a0*/  MUFU.EX2 R152, R135 ;  /* 0x0000008700987308 */ /* 0x000ee20000000800 */
[----:B0-----:R-:W-:-:S02]  /*39b0*/  FADD R136, R124, R125 ;  /* 0x0000007d7c887221 */ /* 0x001fc40000000000 */
[----:B-1----:R-:W-:Y:S02]  /*39c0*/  FADD R137, R126, R127 ;  /* 0x0000007f7e897221 */ /* 0x002fe40000000000 */
[----:B--2---:R-:W-:Y:S01]  /*39d0*/  FADD R138, R146, R147 ;  /* 0x00000093928a7221 */ /* 0x004fe20000000000 */
[----:B------:R-:W0:Y:S04]  /*39e0*/  SHFL.BFLY PT, R131, R136, 0x2, 0x1f ;  /* 0x0c401f0088837f89 */ /* 0x000e2800000e0000 */
[----:B------:R-:W1:Y:S01]  /*39f0*/  SHFL.BFLY PT, R132, R137, 0x2, 0x1f ;  /* 0x0c401f0089847f89 */ /* 0x000e6200000e0000 */
[----:B---3--:R-:W-:-:S03]  /*3a00*/  FADD R129, R153, R152 ;  /* 0x0000009899817221 */ /* 0x008fc60000000000 */
[----:B------:R-:W2:Y:S04]  /*3a10*/  SHFL.BFLY PT, R133, R138, 0x2, 0x1f ;  /* 0x0c401f008a857f89 */ /* 0x000ea800000e0000 */
[----:B------:R-:W3:Y:S01]  /*3a20*/  SHFL.BFLY PT, R130, R129, 0x2, 0x1f ;  /* 0x0c401f0081827f89 */ /* 0x000ee200000e0000 */
[----:B0-----:R-:W-:Y:S02]  /*3a30*/  FADD R128, R136, R131 ;  /* 0x0000008388807221 */ /* 0x001fe40000000000 */
[----:B-1----:R-:W-:-:S03]  /*3a40*/  FADD R131, R137, R132 ;  /* 0x0000008489837221 */ /* 0x002fc60000000000 */
[----:B------:R-:W0:Y:S01]  /*3a50*/  SHFL.BFLY PT, R135, R128, 0x1, 0x1f ;  /* 0x0c201f0080877f89 */ /* 0x000e2200000e0000 */
[----:B--2---:R-:W-:Y:S02]  /*3a60*/  FADD R132, R138, R133 ;  /* 0x000000858a847221 */ /* 0x004fe40000000000 */
[----:B---3--:R-:W-:Y:S01]  /*3a70*/  FADD R130, R129, R130 ;  /* 0x0000008281827221 */ /* 0x008fe20000000000 */
[----:B------:R-:W1:Y:S04]  /*3a80*/  SHFL.BFLY PT, R134, R131, 0x1, 0x1f ;  /* 0x0c201f0083867f89 */ /* 0x000e6800000e0000 */
[----:B------:R-:W2:Y:S04]  /*3a90*/  SHFL.BFLY PT, R139, R132, 0x1, 0x1f ;  /* 0x0c201f00848b7f89 */ /* 0x000ea800000e0000 */
[----:B------:R-:W3:Y:S01]  /*3aa0*/  SHFL.BFLY PT, R133, R130, 0x1, 0x1f ;  /* 0x0c201f0082857f89 */ /* 0x000ee200000e0000 */
[----:B0-----:R-:W-:-:S03]  /*3ab0*/  FADD R135, R128, R135 ;  /* 0x0000008780877221 */ /* 0x001fc60000000000 */
[----:B------:R-:W-:Y:S01]  /*3ac0*/  BAR.SYNC.DEFER_BLOCKING 0x0 ;  /* 0x0000000000007b1d */ /* 0x000fe20000010000 */
[----:B-1----:R-:W-:Y:S02]  /*3ad0*/  FADD R141, R131, R134 ;  /* 0x00000086838d7221 */ /* 0x002fe40000000000 */
[----:B--2---:R-:W-:Y:S02]  /*3ae0*/  FADD R139, R132, R139 ;  /* 0x0000008b848b7221 */ /* 0x004fe40000000000 */
[----:B---3--:R-:W-:Y:S01]  /*3af0*/  FADD R143, R130, R133 ;  /* 0x00000085828f7221 */ /* 0x008fe20000000000 */
[----:B------:R-:W-:Y:S04]  /*3b00*/  @P0 STS [R18+0x4000], R135 ;  /* 0x0040008712000388 */ /* 0x000fe80000000800 */
[----:B------:R-:W-:Y:S04]  /*3b10*/  @P0 STS [R18+0x4040], R141 ;  /* 0x0040408d12000388 */ /* 0x000fe80000000800 */
[----:B------:R-:W-:Y:S04]  /*3b20*/  @P0 STS [R18+0x4080], R139 ;  /* 0x0040808b12000388 */ /* 0x000fe80000000800 */
[----:B------:R-:W-:Y:S04]  /*3b30*/  @P0 STS [R18+0x40c0], R143 ;  /* 0x0040c08f12000388 */ /* 0x000fe80000000800 */
[----:B------:R-:W-:Y:S06]  /*3b40*/  BAR.SYNC.DEFER_BLOCKING 0x0 ;  /* 0x0000000000007b1d */ /* 0x000fec0000010000 */
[----:B------:R-:W0:Y:S04]  /*3b50*/  @!P2 LDS R16, [R187.X4+0x4000] ;  /* 0x00400000bb10a984 */ /* 0x000e280000004800 */
[----:B0-----:R-:W0:Y:S02]  /*3b60*/  SHFL.BFLY PT, R129, R16, 0x1, 0x1f ;  /* 0x0c201f0010817f89 */ /* 0x001e2400000e0000 */
[----:B0-----:R-:W-:-:S05]  /*3b70*/  FADD R138, R16, R129 ;  /* 0x00000081108a7221 */ /* 0x001fca0000000000 */
[----:B------:R0:W-:Y:S01]  /*3b80*/  @P1 STS [R187.X4+0x4000], R138 ;  /* 0x0040008abb001388 */ /* 0x0001e20000004800 */
[----:B------:R-:W-:-:S03]  /*3b90*/  IMAD.WIDE R128, R13, 0x2, R184 ;  /* 0x000000020d807825 */ /* 0x000fc600078e02b8 */
[----:B------:R-:W-:Y:S01]  /*3ba0*/  BAR.SYNC.DEFER_BLOCKING 0x0 ;  /* 0x0000000000007b1d */ /* 0x000fe20000010000 */
[----:B------:R-:W-:-:S04]  /*3bb0*/  IMAD.WIDE R130, R13, 0x2, R180 ;  /* 0x000000020d827825 */ /* 0x000fc800078e02b4 */
[----:B------:R-:W-:-:S04]  /*3bc0*/  IMAD.WIDE R136, R13, 0x2, R182 ;  /* 0x000000020d887825 */ /* 0x000fc800078e02b6 */
[----:B------:R-:W-:-:S04]  /*3bd0*/  IMAD.WIDE R134, R13, 0x2, R178 ;  /* 0x000000020d867825 */ /* 0x000fc800078e02b2 */
[----:B------:R-:W-:-:S04]  /*3be0*/  IMAD.WIDE R132, R13, 0x2, R176 ;  /* 0x000000020d847825 */ /* 0x000fc800078e02b0 */
[C---:B------:R-:W-:Y:S01]  /*3bf0*/  IMAD.WIDE R142, R13.reuse, 0x2, R174 ;  /* 0x000000020d8e7825 */ /* 0x040fe200078e02ae */
[----:B------:R1:W2:Y:S04]  /*3c00*/  LDG.E.U16 R128, [R128.64] ;  /* 0x0000000480807981 */ /* 0x0002a8000c1e1500 */
[----:B------:R3:W4:Y:S01]  /*3c10*/  LDG.E.U16 R130, [R130.64] ;  /* 0x0000000482827981 */ /* 0x000722000c1e1500 */
[----:B------:R-:W-:-:S03]  /*3c20*/  IMAD.WIDE R140, R13, 0x2, R170 ;  /* 0x000000020d8c7825 */ /* 0x000fc600078e02aa */
[----:B------:R5:W4:Y:S01]  /*3c30*/  LDG.E.U16 R132, [R132.64] ;  /* 0x0000000484847981 */ /* 0x000b22000c1e1500 */
[----:B0-----:R-:W-:-:S03]  /*3c40*/  IMAD.WIDE R138, R13, 0x2, R166 ;  /* 0x000000020d8a7825 */ /* 0x001fc600078e02a6 */
[----:B-1----:R0:W4:Y:S04]  /*3c50*/  LDG.E.U16 R129, [R136.64] ;  /* 0x0000000488817981 */ /* 0x002128000c1e1500 */
[----:B---3--:R1:W3:Y:S04]  /*3c60*/  LDG.E.U16 R131, [R134.64] ;  /* 0x0000000486837981 */ /* 0x0082e8000c1e1500 */
[----:B-----5:R5:W3:Y:S01]  /*3c70*/  LDG.E.U16 R133, [R142.64] ;  /* 0x000000048e857981 */ /* 0x020ae2000c1e1500 */
[----:B0-----:R-:W-:-:S04]  /*3c80*/  IMAD.WIDE R136, R13, 0x2, R168 ;  /* 0x000000020d887825 */ /* 0x001fc800078e02a8 */
[C---:B-1----:R-:W-:Y:S02]  /*3c90*/  IMAD.WIDE R134, R13.reuse, 0x2, R172 ;  /* 0x000000020d867825 */ /* 0x042fe400078e02ac */
[----:B------:R0:W3:Y:S02]  /*3ca0*/  LDG.E.U16 R136, [R136.64] ;  /* 0x0000000488887981 */ /* 0x0000e4000c1e1500 */
[C---:B-----5:R-:W-:Y:S02]  /*3cb0*/  IMAD.WIDE R142, R13.reuse, 0x2, R160 ;  /* 0x000000020d8e7825 */ /* 0x060fe400078e02a0 */
[----:B------:R1:W5:Y:S02]  /*3cc0*/  LDG.E.U16 R134, [R134.64] ;  /* 0x0000000486867981 */ /* 0x000364000c1e1500 */
[C---:B------:R-:W-:Y:S02]  /*3cd0*/  IMAD.WIDE R144, R13.reuse, 0x2, R158 ;  /* 0x000000020d907825 */ /* 0x040fe400078e029e */
[----:B------:R1:W5:Y:S04]  /*3ce0*/  LDG.E.U16 R218, [R142.64] ;  /* 0x000000048eda7981 */ /* 0x000368000c1e1500 */
[----:B0-----:R0:W5:Y:S04]  /*3cf0*/  LDG.E.U16 R137, [R138.64] ;  /* 0x000000048a897981 */ /* 0x001168000c1e1500 */
[----:B-1----:R1:W5:Y:S04]  /*3d00*/  LDG.E.U16 R135, [R140.64] ;  /* 0x000000048c877981 */ /* 0x002368000c1e1500 */
[----:B------:R1:W5:Y:S01]  /*3d10*/  LDG.E.U16 R144, [R144.64] ;  /* 0x0000000490907981 */ /* 0x000362000c1e1500 */
[----:B0-----:R-:W-:-:S04]  /*3d20*/  IMAD.WIDE R138, R13, 0x2, R164 ;  /* 0x000000020d8a7825 */ /* 0x001fc800078e02a4 */
[C---:B-1----:R-:W-:Y:S01]  /*3d30*/  IMAD.WIDE R140, R13.reuse, 0x2, R162 ;  /* 0x000000020d8c7825 */ /* 0x042fe200078e02a2 */
[----:B------:R0:W5:Y:S03]  /*3d40*/  LDG.E.U16 R155, [R138.64] ;  /* 0x000000048a9b7981 */ /* 0x000166000c1e1500 */
[C---:B------:R-:W-:Y:S01]  /*3d50*/  IMAD.WIDE R142, R13.reuse, 0x2, R30 ;  /* 0x000000020d8e7825 */ /* 0x040fe200078e021e */
[----:B------:R1:W5:Y:S04]  /*3d60*/  LDG.E.U16 R189, [R140.64] ;  /* 0x000000048cbd7981 */ /* 0x000368000c1e1500 */
        /* <DEDUP_REMOVED lines=29> */
[----:B------:R1:W5:Y:S05]  /*3f40*/  LDG.E.U16 R245, [R140.64] ;  /* 0x000000048cf57981 */ /* 0x00036a000c1e1500 */
[----:B------:R-:W5:Y:S01]  /*3f50*/  LDG.E.U16 R142, [R142.64] ;  /* 0x000000048e8e7981 */ /* 0x000f62000c1e1500 */
[----:B0-----:R-:W-:-:S04]  /*3f60*/  IMAD.WIDE R138, R13, 0x2, R54 ;  /* 0x000000020d8a7825 */ /* 0x001fc800078e0236 */
[----:B-1----:R-:W-:Y:S02]  /*3f70*/  IMAD.WIDE R140, R13, 0x2, R56 ;  /* 0x000000020d8c7825 */ /* 0x002fe400078e0238 */
[----:B------:R0:W5:Y:S04]  /*3f80*/  LDG.E.U16 R138, [R138.64] ;  /* 0x000000048a8a7981 */ /* 0x000168000c1e1500 */
[----:B------:R-:W5:Y:S01]  /*3f90*/  LDG.E.U16 R140, [R140.64] ;  /* 0x000000048c8c7981 */ /* 0x000f62000c1e1500 */
[----:B------:R-:W-:-:S04]  /*3fa0*/  FADD R2, -R148, R2 ;  /* 0x0000000294027221 */ /* 0x000fc80000000100 */
[----:B------:R-:W-:Y:S01]  /*3fb0*/  FMUL R2, R2, 1.4426950216293334961 ;  /* 0x3fb8aa3b02027820 */ /* 0x000fe20000400000 */
[----:B------:R-:W-:Y:S01]  /*3fc0*/  F2FP.BF16.PACK_AB R124, R125, R124 ;  /* 0x0000007c7d7c723e */ /* 0x000fe200000010ff */
[----:B0-----:R-:W0:Y:S01]  /*3fd0*/  LDS R139, [R186+0x4000] ;  /* 0x00400000ba8b7984 */ /* 0x001e220000000800 */
[----:B------:R-:W-:Y:S01]  /*3fe0*/  F2FP.BF16.PACK_AB R125, R152, R153 ;  /* 0x00000099987d723e */ /* 0x000fe200000010ff */
[----:B------:R1:W0:Y:S02]  /*3ff0*/  MUFU.EX2 R154, R2 ;  /* 0x00000002009a7308 */ /* 0x0002240000000800 */
[----:B------:R-:W-:Y:S04]  /*4000*/  LDS R153, [R186+0x4040] ;  /* 0x00404000ba997984 */ /* 0x000fe80000000800 */
[----:B------:R-:W-:Y:S04]  /*4010*/  LDS R152, [R186+0x40c0] ;  /* 0x0040c000ba987984 */ /* 0x000fe80000000800 */
[----:B-1----:R-:W-:Y:S04]  /*4020*/  LDS R2, [R186+0x4080] ;  /* 0x00408000ba027984 */ /* 0x002fe80000000800 */
[----:B------:R-:W-:Y:S01]  /*4030*/  BAR.SYNC.DEFER_BLOCKING 0x0 ;  /* 0x0000000000007b1d */ /* 0x000fe20000010000 */
[----:B------:R-:W-:-:S02]  /*4040*/  F2FP.BF16.PACK_AB R126, R127, R126 ;  /* 0x0000007e7f7e723e */ /* 0x000fc400000010ff */
[----:B------:R-:W-:Y:S01]  /*4050*/  F2FP.BF16.PACK_AB R146, R147, R146 ;  /* 0x000000929392723e */ /* 0x000fe200000010ff */
[----:B------:R-:W-:-:S04]  /*4060*/  FADD R3, -R149, R3 ;  /* 0x0000000395037221 */ /* 0x000fc80000000100 */
[----:B------:R-:W-:Y:S02]  /*4070*/  FMUL R3, R3, 1.4426950216293334961 ;  /* 0x3fb8aa3b03037820 */ /* 0x000fe40000400000 */
[----:B0-----:R-:W-:-:S04]  /*4080*/  FFMA R14, R154, R14, R139 ;  /* 0x0000000e9a0e7223 */ /* 0x001fc8000000008b */
[----:B------:R-:W0:Y:S01]  /*4090*/  MUFU.EX2 R3, R3 ;  /* 0x0000000300037308 */ /* 0x000e220000000800 */
[----:B------:R-:W-:Y:S01]  /*40a0*/  IADD3 R5, R5, 0x10, RZ ;  /* 0x0000001005057810 */ /* 0x000fe20007ffe0ff */
[----:B------:R-:W-:-:S03]  /*40b0*/  FMUL R112, R154, R112 ;  /* 0x000000709a707220 */ /* 0x000fc60000400000 */
[----:B------:R-:W-:Y:S01]  /*40c0*/  ISETP.GE.AND P3, PT, R5, c[0x0][0x1d0], PT ;  /* 0x0000740005007a0c */ /* 0x000fe20003f66270 */
[C---:B------:R-:W-:Y:S02]  /*40d0*/  FMUL R113, R154.reuse, R113 ;  /* 0x000000719a717220 */ /* 0x040fe40000400000 */
[C---:B------:R-:W-:Y:S02]  /*40e0*/  FMUL R68, R154.reuse, R68 ;  /* 0x000000449a447220 */ /* 0x040fe40000400000 */
[C---:B------:R-:W-:Y:S02]  /*40f0*/  FMUL R69, R154.reuse, R69 ;  /* 0x000000459a457220 */ /* 0x040fe40000400000 */
[C---:B------:R-:W-:Y:S02]  /*4100*/  FMUL R64, R154.reuse, R64 ;  /* 0x000000409a407220 */ /* 0x040fe40000400000 */
[----:B------:R-:W-:Y:S02]  /*4110*/  FMUL R65, R154, R65 ;  /* 0x000000419a417220 */ /* 0x000fe40000400000 */
[----:B0-----:R-:W-:-:S02]  /*4120*/  FMUL R114, R3, R114 ;  /* 0x0000007203727220 */ /* 0x001fc40000400000 */
[C---:B------:R-:W-:Y:S02]  /*4130*/  FMUL R115, R3.reuse, R115 ;  /* 0x0000007303737220 */ /* 0x040fe40000400000 */
[C---:B------:R-:W-:Y:S02]  /*4140*/  FMUL R70, R3.reuse, R70 ;  /* 0x0000004603467220 */ /* 0x040fe40000400000 */
[C---:B------:R-:W-:Y:S02]  /*4150*/  FMUL R71, R3.reuse, R71 ;  /* 0x0000004703477220 */ /* 0x040fe40000400000 */
[C---:B------:R-:W-:Y:S02]  /*4160*/  FMUL R66, R3.reuse, R66 ;  /* 0x0000004203427220 */ /* 0x040fe40000400000 */
[----:B------:R-:W-:Y:S02]  /*4170*/  FMUL R67, R3, R67 ;  /* 0x0000004303437220 */ /* 0x000fe40000400000 */
[----:B------:R-:W-:-:S02]  /*4180*/  FMUL R60, R154, R60 ;  /* 0x0000003c9a3c7220 */ /* 0x000fc40000400000 */
[C---:B------:R-:W-:Y:S02]  /*4190*/  FMUL R61, R154.reuse, R61 ;  /* 0x0000003d9a3d7220 */ /* 0x040fe40000400000 */
[C---:B------:R-:W-:Y:S02]  /*41a0*/  FMUL R62, R3.reuse, R62 ;  /* 0x0000003e033e7220 */ /* 0x040fe40000400000 */
[C---:B------:R-:W-:Y:S02]  /*41b0*/  FMUL R63, R3.reuse, R63 ;  /* 0x0000003f033f7220 */ /* 0x040fe40000400000 */
[C---:B------:R-:W-:Y:S02]  /*41c0*/  FMUL R120, R154.reuse, R120 ;  /* 0x000000789a787220 */ /* 0x040fe40000400000 */
[----:B------:R-:W-:Y:S02]  /*41d0*/  FMUL R121, R154, R121 ;  /* 0x000000799a797220 */ /* 0x000fe40000400000 */
[----:B------:R-:W-:-:S02]  /*41e0*/  FMUL R122, R3, R122 ;  /* 0x0000007a037a7220 */ /* 0x000fc40000400000 */
[----:B------:R-:W-:Y:S01]  /*41f0*/  FMUL R123, R3, R123 ;  /* 0x0000007b037b7220 */ /* 0x000fe20000400000 */
[----:B--2---:R-:W-:Y:S04]  /*4200*/  STS.U16 [R0+0x4000], R128 ;  /* 0x0040008000007388 */ /* 0x004fe80000000400 */
[----:B----4-:R-:W-:Y:S04]  /*4210*/  STS.U16 [R0+0x4200], R130 ;  /* 0x0042008200007388 */ /* 0x010fe80000000400 */
[----:B------:R-:W-:Y:S04]  /*4220*/  STS.U16 [R0+0x4400], R132 ;  /* 0x0044008400007388 */ /* 0x000fe80000000400 */
[----:B------:R-:W-:Y:S04]  /*4230*/  STS.U16 [R0+0x4100], R129 ;  /* 0x0041008100007388 */ /* 0x000fe80000000400 */
[----:B---3--:R-:W-:Y:S04]  /*4240*/  STS.U16 [R0+0x4300], R131 ;  /* 0x0043008300007388 */ /* 0x008fe80000000400 */
[----:B------:R-:W-:Y:S04]  /*4250*/  STS.U16 [R0+0x4500], R133 ;  /* 0x0045008500007388 */ /* 0x000fe80000000400 */
[----:B------:R-:W-:Y:S04]  /*4260*/  STS.U16 [R0+0x4800], R136 ;  /* 0x0048008800007388 */ /* 0x000fe80000000400 */
[----:B-----5:R-:W-:Y:S04]  /*4270*/  STS.U16 [R0+0x4600], R134 ;  /* 0x0046008600007388 */ /* 0x020fe80000000400 */
[----:B------:R-:W-:Y:S04]  /*4280*/  STS.U16 [R0+0x4c00], R218 ;  /* 0x004c00da00007388 */ /* 0x000fe80000000400 */
[----:B------:R-:W-:Y:S04]  /*4290*/  STS.U16 [R0+0x4900], R137 ;  /* 0x0049008900007388 */ /* 0x000fe80000000400 */
[----:B------:R-:W-:Y:S04]  /*42a0*/  STS.U16 [R0+0x4700], R135 ;  /* 0x0047008700007388 */ /* 0x000fe80000000400 */
[----:B------:R-:W-:Y:S04]  /*42b0*/  STS.U16 [R0+0x4d00], R144 ;  /* 0x004d009000007388 */ /* 0x000fe80000000400 */
[----:B------:R0:W-:Y:S04]  /*42c0*/  STS.U16 [R0+0x4a00], R155 ;  /* 0x004a009b00007388 */ /* 0x0001e80000000400 */
        /* <DEDUP_REMOVED lines=19> */
[----:B------:R-:W-:Y:S04]  /*4400*/  STS [R9+0x6000], R124 ;  /* 0x0060007c09007388 */ /* 0x000fe80000000800 */
[----:B------:R-:W-:Y:S04]  /*4410*/  STS [R9+0x6100], R126 ;  /* 0x0061007e09007388 */ /* 0x000fe80000000800 */
[----:B------:R-:W-:Y:S04]  /*4420*/  STS [R9+0x6200], R146 ;  /* 0x0062009209007388 */ /* 0x000fe80000000800 */
[----:B------:R-:W-:Y:S04]  /*4430*/  STS [R9+0x6300], R125 ;  /* 0x0063007d09007388 */ /* 0x000fe80000000800 */
[----:B------:R-:W-:Y:S01]  /*4440*/  BAR.SYNC.DEFER_BLOCKING 0x0 ;  /* 0x0000000000007b1d */ /* 0x000fe20000010000 */
[----:B0-----:R-:W-:-:S02]  /*4450*/  FADD R155, -R150, R20 ;  /* 0x00000014969b7221 */ /* 0x001fc40000000100 */
[----:B------:R-:W-:Y:S02]  /*4460*/  FADD R20, -R151, R4 ;  /* 0x0000000497147221 */ /* 0x000fe40000000100 */
[----:B------:R-:W-:Y:S02]  /*4470*/  FMUL R4, R155, 1.4426950216293334961 ;  /* 0x3fb8aa3b9b047820 */ /* 0x000fe40000400000 */
[----:B------:R-:W-:Y:S01]  /*4480*/  FMUL R20, R20, 1.4426950216293334961 ;  /* 0x3fb8aa3b14147820 */ /* 0x000fe20000400000 */
[----:B------:R-:W-:Y:S04]  /*4490*/  LDSM.16.M88.4 R124, [R21+0x6000] ;  /* 0x00600000157c783b */ /* 0x000fe80000000200 */
[----:B------:R-:W0:Y:S04]  /*44a0*/  LDSM.16.M88.4 R128, [R11+0x4000] ;  /* 0x004000000b80783b */ /* 0x000e280000000200 */
[----:B------:R-:W1:Y:S04]  /*44b0*/  LDSM.16.M88.4 R136, [R11+0x4800] ;  /* 0x004800000b88783b */ /* 0x000e680000000200 */
[----:B------:R-:W2:Y:S04]  /*44c0*/  LDSM.16.M88.4 R132, [R11+0x5000] ;  /* 0x005000000b84783b */ /* 0x000ea80000000200 */
[----:B------:R-:W3:Y:S04]  /*44d0*/  LDSM.16.M88.4 R140, [R11+0x5800] ;  /* 0x005800000b8c783b */ /* 0x000ee80000000200 */
[----:B------:R-:W4:Y:S01]  /*44e0*/  LDSM.16.M88.4 R144, [R21+0x6200] ;  /* 0x006200001590783b */ /* 0x000f220000000200 */
[----:B------:R-:W5:Y:S08]  /*44f0*/  MUFU.EX2 R4, R4 ;  /* 0x0000000400047308 */ /* 0x000f700000000800 */
[----:B------:R-:W0:Y:S01]  /*4500*/  MUFU.EX2 R20, R20 ;  /* 0x0000001400147308 */ /* 0x000e220000000800 */
[----:B------:R-:W-:-:S02]  /*4510*/  FMUL R72, R154, R72 ;  /* 0x000000489a487220 */ /* 0x000fc40000400000 */
        /* <DEDUP_REMOVED lines=8> */
[----:B------:R-:W-:Y:S02]  /*45a0*/  FMUL R117, R154, R117 ;  /* 0x000000759a757220 */ /* 0x000fe40000400000 */
[C---:B------:R-:W-:Y:S02]  /*45b0*/  FMUL R118, R3.reuse, R118 ;  /* 0x0000007603767220 */ /* 0x040fe40000400000 */
[----:B------:R-:W-:Y:S02]  /*45c0*/  FMUL R119, R3, R119 ;  /* 0x0000007703777220 */ /* 0x000fe40000400000 */
[----:B-----5:R-:W-:-:S02]  /*45d0*/  FMUL R80, R4, R80 ;  /* 0x0000005004507220 */ /* 0x020fc40000400000 */
[----:B------:R-:W-:Y:S02]  /*45e0*/  FMUL R81, R4, R81 ;  /* 0x0000005104517220 */ /* 0x000fe40000400000 */
[C---:B0-----:R-:W-:Y:S02]  /*45f0*/  FMUL R82, R20.reuse, R82 ;  /* 0x0000005214527220 */ /* 0x041fe40000400000 */
[----:B------:R-:W-:Y:S02]  /*4600*/  FMUL R83, R20, R83 ;  /* 0x0000005314537220 */ /* 0x000fe40000400000 */
[C---:B------:R-:W-:Y:S02]  /*4610*/  FMUL R84, R4.reuse, R84 ;  /* 0x0000005404547220 */ /* 0x040fe40000400000 */
[----:B------:R-:W-:Y:S02]  /*4620*/  FMUL R85, R4, R85 ;  /* 0x0000005504557220 */ /* 0x000fe40000400000 */
[----:B------:R-:W-:-:S02]  /*4630*/  FMUL R86, R20, R86 ;  /* 0x0000005614567220 */ /* 0x000fc40000400000 */
[----:B------:R-:W-:Y:S02]  /*4640*/  FMUL R87, R20, R87 ;  /* 0x0000005714577220 */ /* 0x000fe40000400000 */
[C---:B------:R-:W-:Y:S02]  /*4650*/  FMUL R88, R4.reuse, R88 ;  /* 0x0000005804587220 */ /* 0x040fe40000400000 */
        /* <DEDUP_REMOVED lines=22> */
[----:B------:R-:W-:Y:S01]  /*47c0*/  FMUL R111, R20, R111 ;  /* 0x0000006f146f7220 */ /* 0x000fe20000400000 */
[----:B------:R-:W-:Y:S01]  /*47d0*/  HMMA.16816.F32.BF16 R112, R124, R128, R112 ;  /* 0x000000807c70723c */ /* 0x000fe20000041870 */
[----:B------:R-:W-:Y:S02]  /*47e0*/  FFMA R6, R3, R6, R153 ;  /* 0x0000000603067223 */ /* 0x000fe40000000099 */
[----:B------:R-:W-:-:S05]  /*47f0*/  FFMA R7, R4, R7, R2 ;  /* 0x0000000704077223 */ /* 0x000fca0000000002 */
[----:B------:R-:W-:Y:S01]  /*4800*/  HMMA.16816.F32.BF16 R68, R124, R130, R68 ;  /* 0x000000827c44723c */ /* 0x000fe20000041844 */
[----:B------:R-:W-:Y:S01]  /*4810*/  FFMA R19, R20, R19, R152 ;  /* 0x0000001314137223 */ /* 0x000fe20000000098 */
[----:B------:R-:W-:Y:S01]  /*4820*/  MOV R2, R148 ;  /* 0x0000009400027202 */ /* 0x000fe20000000f00 */
[----:B------:R-:W-:-:S05]  /*4830*/  IMAD.MOV.U32 R3, RZ, RZ, R149 ;  /* 0x000000ffff037224 */ /* 0x000fca00078e0095 */
[----:B-1----:R-:W-:Y:S01]  /*4840*/  HMMA.16816.F32.BF16 R64, R124, R136, R64 ;  /* 0x000000887c40723c */ /* 0x002fe20000041840 */
[----:B------:R-:W-:Y:S01]  /*4850*/  MOV R20, R150 ;  /* 0x0000009600147202 */ /* 0x000fe20000000f00 */
[----:B------:R-:W-:-:S06]  /*4860*/  IMAD.MOV.U32 R4, RZ, RZ, R151 ;  /* 0x000000ffff047224 */ /* 0x000fcc00078e0097 */
[C---:B------:R-:W-:Y:S08]  /*4870*/  HMMA.16816.F32.BF16 R60, R124.reuse, R138, R60 ;  /* 0x0000008a7c3c723c */ /* 0x040ff0000004183c */
[C---:B--2---:R-:W-:Y:S08]  /*4880*/  HMMA.16816.F32.BF16 R120, R124.reuse, R132, R120 ;  /* 0x000000847c78723c */ /* 0x044ff00000041878 */
[C---:B------:R-:W-:Y:S08]  /*4890*/  HMMA.16816.F32.BF16 R72, R124.reuse, R134, R72 ;  /* 0x000000867c48723c */ /* 0x040ff00000041848 */
[C---:B---3--:R-:W-:Y:S08]  /*48a0*/  HMMA.16816.F32.BF16 R76, R124.reuse, R140, R76 ;  /* 0x0000008c7c4c723c */ /* 0x048ff0000004184c */
[----:B------:R-:W-:Y:S07]  /*48b0*/  HMMA.16816.F32.BF16 R116, R124, R142, R116 ;  /* 0x0000008e7c74723c */ /* 0x000fee0000041874 */
[----:B------:R-:W-:Y:S01]  /*48c0*/  IMAD.MOV.U32 R124, RZ, RZ, 0x10 ;  /* 0x00000010ff7c7424 */ /* 0x000fe200078e00ff */
[----:B----4-:R-:W-:Y:S03]  /*48d0*/  HMMA.16816.F32.BF16 R80, R144, R128, R80 ;  /* 0x000000809050723c */ /* 0x010fe60000041850 */
[----:B------:R-:W-:-:S02]  /*48e0*/  IMAD R17, R124, c[0x0][0x1a4], R17 ;  /* 0x000069007c117a24 */ /* 0x000fc400078e0211 */
[----:B------:R-:W-:-:S03]  /*48f0*/  IMAD R13, R124, c[0x0][0x1b4], R13 ;  /* 0x00006d007c0d7a24 */ /* 0x000fc600078e020d */
[C---:B------:R-:W-:Y:S08]  /*4900*/  HMMA.16816.F32.BF16 R84, R144.reuse, R130, R84 ;  /* 0x000000829054723c */ /* 0x040ff00000041854 */
[C---:B------:R-:W-:Y:S08]  /*4910*/  HMMA.16816.F32.BF16 R88, R144.reuse, R136, R88 ;  /* 0x000000889058723c */ /* 0x040ff00000041858 */
[C---:B------:R-:W-:Y:S08]  /*4920*/  HMMA.16816.F32.BF16 R92, R144.reuse, R138, R92 ;  /* 0x0000008a905c723c */ /* 0x040ff0000004185c */
[C---:B------:R-:W-:Y:S08]  /*4930*/  HMMA.16816.F32.BF16 R96, R144.reuse, R132, R96 ;  /* 0x000000849060723c */ /* 0x040ff00000041860 */
[C---:B------:R-:W-:Y:S08]  /*4940*/  HMMA.16816.F32.BF16 R100, R144.reuse, R134, R100 ;  /* 0x000000869064723c */ /* 0x040ff00000041864 */
[C---:B------:R-:W-:Y:S08]  /*4950*/  HMMA.16816.F32.BF16 R104, R144.reuse, R140, R104 ;  /* 0x0000008c9068723c */ /* 0x040ff00000041868 */
[----:B------:R-:W-:Y:S01]  /*4960*/  HMMA.16816.F32.BF16 R108, R144, R142, R108 ;  /* 0x0000008e906c723c */ /* 0x000fe2000004186c */
[----:B------:R-:W-:Y:S01]  /*4970*/  @P3 CALL.REL.NOINC `(.L_x_0) ;  /* 0x0000001000003944 */ /* 0x000fe20003c00000 */
[----:B------:R-:W-:Y:S06]  /*4980*/  BRA `(.L_x_1) ;  /* 0xffffdf8000007947 */ /* 0x000fec000383ffff */
.L_x_0:
[----:B------:R-:W-:Y:S01]  /*4990*/  MOV R178, c[0x0][0x1c8] ;  /* 0x0000720000b27a02 */ /* 0x000fe20000000f00 */
[----:B------:R-:W0:Y:S01]  /*49a0*/  S2R R229, SR_TID.X ;  /* 0x0000000000e57919 */ /* 0x000e220000002100 */
[----:B------:R-:W-:Y:S01]  /*49b0*/  IMAD R3, R252, c[0x0][0x1c4], RZ ;  /* 0x00007100fc037a24 */ /* 0x000fe200078e02ff */
[----:B------:R-:W-:Y:S01]  /*49c0*/  ISETP.GE.U32.AND P0, PT, R187, 0x20, PT ;  /* 0x00000020bb00780c */ /* 0x000fe20003f06070 */
[----:B------:R-:W-:Y:S01]  /*49d0*/  IMAD.MOV.U32 R222, RZ, RZ, R94 ;  /* 0x000000ffffde7224 */ /* 0x000fe200078e005e */
[----:B------:R-:W1:Y:S01]  /*49e0*/  S2R R124, SR_TID.X ;  /* 0x00000000007c7919 */ /* 0x000e620000002100 */
[----:B------:R-:W-:Y:S01]  /*49f0*/  IMAD R9, R178, 0x4, R249 ;  /* 0x00000004b2097824 */ /* 0x000fe200078e02f9 */
[C---:B------:R-:W-:Y:S01]  /*4a00*/  SHF.L.U32 R5, R3.reuse, 0x1, RZ ;  /* 0x0000000103057819 */ /* 0x040fe200000006ff */
[----:B------:R-:W-:Y:S01]  /*4a10*/  IMAD.HI R3, R3, 0x2, RZ ;  /* 0x0000000203037827 */ /* 0x000fe200078e02ff */
[----:B------:R-:W2:Y:S01]  /*4a20*/  S2R R228, SR_CTAID.Y ;  /* 0x0000000000e47919 */ /* 0x000ea20000002600 */
[----:B------:R-:W-:-:S02]  /*4a30*/  MOV R206, R6 ;  /* 0x0000000600ce7202 */ /* 0x000fc40000000f00 */
[C---:B------:R-:W-:Y:S01]  /*4a40*/  LEA R11, R178.reuse, R9, 0x2 ;  /* 0x00000009b20b7211 */ /* 0x040fe200078e10ff */
[----:B------:R-:W-:Y:S01]  /*4a50*/  IMAD.MOV.U32 R217, RZ, RZ, R96 ;  /* 0x000000ffffd97224 */ /* 0x000fe200078e0060 */
[----:B------:R-:W-:Y:S01]  /*4a60*/  MOV R224, R19 ;  /* 0x0000001300e07202 */ /* 0x000fe20000000f00 */
[----:B------:R-:W-:Y:S01]  /*4a70*/  IMAD.MOV.U32 R210, RZ, RZ, R82 ;  /* 0x000000ffffd27224 */ /* 0x000fe200078e0052 */
[----:B------:R-:W-:Y:S01]  /*4a80*/  MOV R215, R7 ;  /* 0x0000000700d77202 */ /* 0x000fe20000000f00 */
[----:B------:R-:W-:Y:S01]  /*4a90*/  IMAD R13, R178, 0x4, R11 ;  /* 0x00000004b20d7824 */ /* 0x000fe200078e020b */
[----:B------:R-:W-:Y:S01]  /*4aa0*/  MOV R208, R83 ;  /* 0x0000005300d07202 */ /* 0x000fe20000000f00 */
[C---:B------:R-:W-:Y:S01]  /*4ab0*/  FMUL R19, R224.reuse, 8388608 ;  /* 0x4b000000e0137820 */ /* 0x040fe20000400000 */
[----:B------:R-:W-:Y:S01]  /*4ac0*/  FSETP.GEU.AND P5, PT, R224, 1.175494350822287508e-38, PT ;  /* 0x00800000e000780b */ /* 0x000fe20003fae000 */
[----:B------:R-:W-:Y:S01]  /*4ad0*/  IMAD.MOV.U32 R83, RZ, RZ, R14 ;  /* 0x000000ffff537224 */ /* 0x000fe200078e000e */
[C---:B------:R-:W-:Y:S01]  /*4ae0*/  LEA R17, R178.reuse, R13, 0x2 ;  /* 0x0000000db2117211 */ /* 0x040fe200078e10ff */
[----:B------:R-:W-:Y:S01]  /*4af0*/  IMAD.MOV.U32 R213, RZ, RZ, R87 ;  /* 0x000000ffffd57224 */ /* 0x000fe200078e0057 */
[----:B------:R-:W-:Y:S01]  /*4b00*/  MOV R218, R91 ;  /* 0x0000005b00da7202 */ /* 0x000fe20000000f00 */
[C---:B0-----:R-:W-:Y:S01]  /*4b10*/  IMAD.SHL.U32 R0, R229.reuse, 0x800, RZ ;  /* 0x00000800e5007824 */ /* 0x041fe200078e00ff */
[C---:B------:R-:W-:Y:S01]  /*4b20*/  LOP3.LUT R4, R229.reuse, 0x18, RZ, 0xc0, !PT ;  /* 0x00000018e5047812 */ /* 0x040fe200078ec0ff */
[----:B------:R-:W-:Y:S01]  /*4b30*/  IMAD R21, R178, 0x4, R17 ;  /* 0x00000004b2157824 */ /* 0x000fe200078e0211 */
[----:B------:R-:W-:Y:S01]  /*4b40*/  MOV R209, R86 ;  /* 0x0000005600d17202 */ /* 0x000fe20000000f00 */
[----:B------:R-:W-:Y:S01]  /*4b50*/  IMAD.SHL.U32 R10, R229, 0x10, RZ ;  /* 0x00000010e50a7824 */ /* 0x000fe200078e00ff */
[----:B------:R-:W-:Y:S01]  /*4b60*/  LOP3.LUT R0, R0, 0x3000, RZ, 0xc0, !PT ;  /* 0x0000300000007812 */ /* 0x000fe200078ec0ff */
[----:B------:R-:W-:Y:S01]  /*4b70*/  FMUL R14, R83, 8388608 ;  /* 0x4b000000530e7820 */ /* 0x000fe20000400000 */
[----:B------:R-:W-:Y:S01]  /*4b80*/  LEA R23, R178, R21, 0x2 ;  /* 0x00000015b2177211 */ /* 0x000fe200078e10ff */
[----:B--2---:R-:W-:Y:S01]  /*4b90*/  IMAD R2, R228, c[0x0][0x1c0], RZ ;  /* 0x00007000e4027a24 */ /* 0x004fe200078e02ff */
[----:B-1----:R-:W-:Y:S01]  /*4ba0*/  LOP3.LUT R124, R124, 0x3f, RZ, 0xc0, !PT ;  /* 0x0000003f7c7c7812 */ /* 0x002fe200078ec0ff */
[----:B------:R-:W-:Y:S01]  /*4bb0*/  IMAD.MOV.U32 R216, RZ, RZ, R90 ;  /* 0x000000ffffd87224 */ /* 0x000fe200078e005a */
[----:B------:R-:W-:Y:S01]  /*4bc0*/  LOP3.LUT R57, R10, 0x70, RZ, 0xc0, !PT ;  /* 0x000000700a397812 */ /* 0x000fe200078ec0ff */
[----:B------:R-:W-:Y:S01]  /*4bd0*/  IMAD R25, R178, 0x4, R23 ;  /* 0x00000004b2197824 */ /* 0x000fe200078e0217 */
[----:B------:R-:W-:Y:S01]  /*4be0*/  LEA R8, R124, R0, 0x4 ;  /* 0x000000007c087211 */ /* 0x000fe200078e20ff */
[----:B------:R-:W-:Y:S01]  /*4bf0*/  IMAD.SHL.U32 R184, R2, 0x2, RZ ;  /* 0x0000000202b87824 */ /* 0x000fe200078e00ff */
[----:B------:R-:W-:Y:S01]  /*4c00*/  LOP3.LUT R0, R229, 0x40, RZ, 0xc0, !PT ;  /* 0x00000040e5007812 */ /* 0x000fe200078ec0ff */
[----:B------:R-:W0:Y:S01]  /*4c10*/  S2R R124, SR_TID.X ;  /* 0x00000000007c7919 */ /* 0x000e220000002100 */
[----:B------:R-:W-:Y:S01]  /*4c20*/  LEA R27, R178, R25, 0x2 ;  /* 0x00000019b21b7211 */ /* 0x000fe200078e10ff */
[----:B------:R-:W-:Y:S01]  /*4c30*/  IMAD.HI R204, R2, 0x2, RZ ;  /* 0x0000000202cc7827 */ /* 0x000fe200078e02ff */
[----:B------:R-:W-:Y:S01]  /*4c40*/  SHF.R.U32.HI R15, RZ, 0x1, R0 ;  /* 0x00000001ff0f7819 */ /* 0x000fe20000011600 */
[----:B------:R-:W-:Y:S01]  /*4c50*/  BAR.SYNC.DEFER_BLOCKING 0x0 ;  /* 0x0000000000007b1d */ /* 0x000fe20000010000 */
[----:B------:R-:W-:Y:S01]  /*4c60*/  LEA.HI R0, R4, R57, RZ, 0x1f ;  /* 0x0000003904007211 */ /* 0x000fe200078ff8ff */
[----:B------:R-:W-:Y:S01]  /*4c70*/  IMAD R29, R178, 0x4, R27 ;  /* 0x00000004b21d7824 */ /* 0x000fe200078e021b */
[----:B------:R-:W-:Y:S01]  /*4c80*/  IADD3 R184, P1, P2, R5, c[0x0][0x178], R184 ;  /* 0x00005e0005b87a10 */ /* 0x000fe20007a3e0b8 */
[----:B------:R-:W-:Y:S01]  /*4c90*/  IMAD.MOV.U32 R226, RZ, RZ, R98 ;  /* 0x000000ffffe27224 */ /* 0x000fe200078e0062 */
[----:B------:R-:W-:Y:S01]  /*4ca0*/  LOP3.LUT R15, R8, R15, RZ, 0x3c, !PT ;  /* 0x0000000f080f7212 */ /* 0x000fe200078e3cff */
[----:B------:R-:W-:Y:S01]  /*4cb0*/  IMAD.MOV.U32 R82, RZ, RZ, R84 ;  /* 0x000000ffff527224 */ /* 0x000fe200078e0054 */
[C---:B------:R-:W-:Y:S01]  /*4cc0*/  LEA R31, R178.reuse, R29, 0x2 ;  /* 0x0000001db21f7211 */ /* 0x040fe200078e10ff */
[----:B------:R-:W-:Y:S01]  /*4cd0*/  IMAD.MOV.U32 R214, RZ, RZ, R89 ;  /* 0x000000ffffd67224 */ /* 0x000fe200078e0059 */
[----:B------:R-:W-:Y:S01]  /*4ce0*/  IADD3.X R204, R3, c[0x0][0x17c], R204, P1, P2 ;  /* 0x00005f0003cc7a10 */ /* 0x000fe20000fe44cc */
[----:B------:R-:W-:Y:S01]  /*4cf0*/  IMAD.MOV.U32 R212, RZ, RZ, R92 ;  /* 0x000000ffffd47224 */ /* 0x000fe200078e005c */
[-C--:B------:R-:W-:Y:S01]  /*4d00*/  LEA R198, P3, R11, R184.reuse, 0x1 ;  /* 0x000000b80bc67211 */ /* 0x080fe200078608ff */
[C---:B------:R-:W-:Y:S01]  /*4d10*/  IMAD R33, R178.reuse, 0x4, R31 ;  /* 0x00000004b2217824 */ /* 0x040fe200078e021f */
[----:B------:R-:W-:Y:S01]  /*4d20*/  LEA R200, P2, R9, R184, 0x1 ;  /* 0x000000b809c87211 */ /* 0x000fe200078408ff */
[----:B------:R-:W-:Y:S01]  /*4d30*/  IMAD.MOV.U32 R211, RZ, RZ, R93 ;  /* 0x000000ffffd37224 */ /* 0x000fe200078e005d */
[----:B------:R-:W-:Y:S01]  /*4d40*/  LEA.HI.X.SX32 R199, R11, R204, 0x1, P3 ;  /* 0x000000cc0bc77211 */ /* 0x000fe200018f0eff */
[----:B------:R-:W-:Y:S01]  /*4d50*/  IMAD.MOV.U32 R220, RZ, RZ, R100 ;  /* 0x000000ffffdc7224 */ /* 0x000fe200078e0064 */
[----:B------:R-:W-:Y:S01]  /*4d60*/  LEA R35, R178, R33, 0x2 ;  /* 0x00000021b2237211 */ /* 0x000fe200078e10ff */
[----:B------:R-:W-:Y:S01]  /*4d70*/  IMAD.MOV.U32 R223, RZ, RZ, R104 ;  /* 0x000000ffffdf7224 */ /* 0x000fe200078e0068 */
[----:B------:R-:W-:-:S02]  /*4d80*/  LEA R192, P3, R21, R184, 0x1 ;  /* 0x000000b815c07211 */ /* 0x000fc400078608ff */
[-C--:B------:R-:W-:Y:S01]  /*4d90*/  LEA.HI.X.SX32 R201, R9, R204.reuse, 0x1, P2 ;  /* 0x000000cc09c97211 */ /* 0x080fe200010f0eff */
[C---:B------:R-:W-:Y:S01]  /*4da0*/  IMAD R37, R178.reuse, 0x4, R35 ;  /* 0x00000004b2257824 */ /* 0x040fe200078e0223 */
[----:B------:R-:W-:Y:S02]  /*4db0*/  LEA.HI.X.SX32 R193, R21, R204, 0x1, P3 ;  /* 0x000000cc15c17211 */ /* 0x000fe400018f0eff */
[-C--:B------:R-:W-:Y:S02]  /*4dc0*/  LEA R202, P1, R249, R184.reuse, 0x1 ;  /* 0x000000b8f9ca7211 */ /* 0x080fe400078208ff */
[C---:B------:R-:W-:Y:S02]  /*4dd0*/  LEA R39, R178.reuse, R37, 0x2 ;  /* 0x00000025b2277211 */ /* 0x040fe400078e10ff */
[-C--:B------:R-:W-:Y:S02]  /*4de0*/  LEA R194, P2, R17, R184.reuse, 0x1 ;  /* 0x000000b811c27211 */ /* 0x080fe400078408ff */
[----:B------:R-:W-:Y:S01]  /*4df0*/  LEA R186, P3, R27, R184, 0x1 ;  /* 0x000000b81bba7211 */ /* 0x000fe200078608ff */
[----:B------:R-:W-:Y:S01]  /*4e00*/  IMAD R41, R178, 0x4, R39 ;  /* 0x00000004b2297824 */ /* 0x000fe200078e0227 */
[----:B0-----:R-:W-:-:S02]  /*4e10*/  SHF.L.U32 R124, R124, 0x5, RZ ;  /* 0x000000057c7c7819 */ /* 0x001fc400000006ff */
[-C--:B------:R-:W-:Y:S02]  /*4e20*/  LEA.HI.X.SX32 R203, R249, R204.reuse, 0x1, P1 ;  /* 0x000000ccf9cb7211 */ /* 0x080fe400008f0eff */
[C---:B------:R-:W-:Y:S02]  /*4e30*/  LEA R43, R178.reuse, R41, 0x2 ;  /* 0x00000029b22b7211 */ /* 0x040fe400078e10ff */
[-C--:B------:R-:W-:Y:S02]  /*4e40*/  LEA.HI.X.SX32 R195, R17, R204.reuse, 0x1, P2 ;  /* 0x000000cc11c37211 */ /* 0x080fe400010f0eff */
[----:B------:R-:W-:Y:S02]  /*4e50*/  LEA R45, R178, R43, 0x2 ;  /* 0x0000002bb22d7211 */ /* 0x000fe400078e10ff */
[----:B------:R-:W-:Y:S02]  /*4e60*/  LEA.HI.X.SX32 R187, R27, R204, 0x1, P3 ;  /* 0x000000cc1bbb7211 */ /* 0x000fe400018f0eff */
[----:B------:R-:W-:Y:S01]  /*4e70*/  LOP3.LUT R5, R124, 0xc60, RZ, 0xc0, !PT ;  /* 0x00000c607c057812 */ /* 0x000fe200078ec0ff */
[----:B------:R-:W-:Y:S01]  /*4e80*/  IMAD R47, R178, 0x4, R45 ;  /* 0x00000004b22f7824 */ /* 0x000fe200078e022d */
[----:B------:R-:W-:-:S02]  /*4e90*/  LEA R196, P1, R13, R184, 0x1 ;  /* 0x000000b80dc47211 */ /* 0x000fc400078208ff */
[-C--:B------:R-:W-:Y:S01]  /*4ea0*/  LEA R188, P2, R25, R184.reuse, 0x1 ;  /* 0x000000b819bc7211 */ /* 0x080fe200078408ff */
[----:B------:R-:W-:Y:S01]  /*4eb0*/  IMAD R49, R178, 0x4, R47 ;  /* 0x00000004b2317824 */ /* 0x000fe200078e022f */
[----:B------:R-:W-:Y:S02]  /*4ec0*/  LEA R8, P3, R33, R184, 0x1 ;  /* 0x000000b821087211 */ /* 0x000fe400078608ff */
[----:B------:R-:W-:Y:S02]  /*4ed0*/  LEA R18, R4, R5, 0x9 ;  /* 0x0000000504127211 */ /* 0x000fe400078e48ff */
[C---:B------:R-:W-:Y:S02]  /*4ee0*/  LEA R51, R178.reuse, R49, 0x2 ;  /* 0x00000031b2337211 */ /* 0x040fe400078e10ff */
[-C--:B------:R-:W-:Y:S02]  /*4ef0*/  LEA.HI.X.SX32 R197, R13, R204.reuse, 0x1, P1 ;  /* 0x000000cc0dc57211 */ /* 0x080fe400008f0eff */
[-C--:B------:R-:W-:Y:S01]  /*4f00*/  LEA.HI.X.SX32 R189, R25, R204.reuse, 0x1, P2 ;  /* 0x000000cc19bd7211 */ /* 0x080fe200010f0eff */
[----:B------:R-:W-:Y:S01]  /*4f10*/  IMAD R53, R178, 0x4, R51 ;  /* 0x00000004b2357824 */ /* 0x000fe200078e0233 */
[----:B------:R-:W-:-:S02]  /*4f20*/  LEA.HI.X.SX32 R9, R33, R204, 0x1, P3 ;  /* 0x000000cc21097211 */ /* 0x000fc400018f0eff */
[-C--:B------:R-:W-:Y:S01]  /*4f30*/  LEA R190, P1, R23, R184.reuse, 0x1 ;  /* 0x000000b817be7211 */ /* 0x080fe200078208ff */
[C---:B------:R-:W-:Y:S01]  /*4f40*/  IMAD R55, R178.reuse, 0x4, R53 ;  /* 0x00000004b2377824 */ /* 0x040fe200078e0235 */
[-C--:B------:R-:W-:Y:S02]  /*4f50*/  LEA R4, P2, R31, R184.reuse, 0x1 ;  /* 0x000000b81f047211 */ /* 0x080fe400078408ff */
[----:B------:R-:W-:Y:S02]  /*4f60*/  LEA R16, P3, R39, R184, 0x1 ;  /* 0x000000b827107211 */ /* 0x000fe400078608ff */
[C---:B------:R-:W-:Y:S02]  /*4f70*/  LEA R57, R178.reuse, R55, 0x2 ;  /* 0x00000037b2397211 */ /* 0x040fe400078e10ff */
[-C--:B------:R-:W-:Y:S02]  /*4f80*/  LEA.HI.X.SX32 R191, R23, R204.reuse, 0x1, P1 ;  /* 0x000000cc17bf7211 */ /* 0x080fe400008f0eff */
[-C--:B------:R-:W-:Y:S01]  /*4f90*/  LEA.HI.X.SX32 R5, R31, R204.reuse, 0x1, P2 ;  /* 0x000000cc1f057211 */ /* 0x080fe200010f0eff */
[----:B------:R-:W-:Y:S01]  /*4fa0*/  IMAD R59, R178, 0x4, R57 ;  /* 0x00000004b23b7824 */ /* 0x000fe200078e0239 */
[----:B------:R-:W-:-:S02]  /*4fb0*/  LEA.HI.X.SX32 R17, R39, R204, 0x1, P3 ;  /* 0x000000cc27117211 */ /* 0x000fc400018f0eff */
[-C--:B------:R-:W-:Y:S02]  /*4fc0*/  LEA R2, P1, R29, R184.reuse, 0x1 ;  /* 0x000000b81d027211 */ /* 0x080fe400078208ff */
[C---:B------:R-:W-:Y:S02]  /*4fd0*/  LEA R125, R178.reuse, R59, 0x2 ;  /* 0x0000003bb27d7211 */ /* 0x040fe400078e10ff */
[-C--:B------:R-:W-:Y:S02]  /*4fe0*/  LEA R12, P2, R37, R184.reuse, 0x1 ;  /* 0x000000b8250c7211 */ /* 0x080fe400078408ff */
[----:B------:R-:W-:Y:S01]  /*4ff0*/  LEA R24, P3, R45, R184, 0x1 ;  /* 0x000000b82d187211 */ /* 0x000fe200078608ff */
[----:B------:R-:W-:Y:S01]  /*5000*/  IMAD R127, R178, 0x4, R125 ;  /* 0x00000004b27f7824 */ /* 0x000fe200078e027d */
[-C--:B------:R-:W-:Y:S02]  /*5010*/  LEA.HI.X.SX32 R3, R29, R204.reuse, 0x1, P1 ;  /* 0x000000cc1d037211 */ /* 0x080fe400008f0eff */
[----:B------:R-:W-:-:S02]  /*5020*/  LEA.HI.X.SX32 R13, R37, R204, 0x1, P2 ;  /* 0x000000cc250d7211 */ /* 0x000fc400010f0eff */
[C---:B------:R-:W-:Y:S02]  /*5030*/  LEA R129, R178.reuse, R127, 0x2 ;  /* 0x0000007fb2817211 */ /* 0x040fe400078e10ff */
[----:B------:R-:W-:Y:S02]  /*5040*/  LEA.HI.X.SX32 R25, R45, R204, 0x1, P3 ;  /* 0x000000cc2d197211 */ /* 0x000fe400018f0eff */
[-C--:B------:R-:W-:Y:S01]  /*5050*/  LEA R10, P1, R35, R184.reuse, 0x1 ;  /* 0x000000b8230a7211 */ /* 0x080fe200078208ff */
[C---:B------:R-:W-:Y:S01]  /*5060*/  IMAD R131, R178.reuse, 0x4, R129 ;  /* 0x00000004b2837824 */ /* 0x040fe200078e0281 */
[-C--:B------:R-:W-:Y:S02]  /*5070*/  LEA R22, P2, R43, R184.reuse, 0x1 ;  /* 0x000000b82b167211 */ /* 0x080fe400078408ff */
[----:B------:R-:W-:Y:S02]  /*5080*/  LEA R30, P3, R51, R184, 0x1 ;  /* 0x000000b8331e7211 */ /* 0x000fe400078608ff */
[----:B------:R-:W-:-:S02]  /*5090*/  LEA R133, R178, R131, 0x2 ;  /* 0x00000083b2857211 */ /* 0x000fc400078e10ff */
[-C--:B------:R-:W-:Y:S02]  /*50a0*/  LEA.HI.X.SX32 R11, R35, R204.reuse, 0x1, P1 ;  /* 0x000000cc230b7211 */ /* 0x080fe400008f0eff */
[-C--:B------:R-:W-:Y:S01]  /*50b0*/  LEA.HI.X.SX32 R23, R43, R204.reuse, 0x1, P2 ;  /* 0x000000cc2b177211 */ /* 0x080fe200010f0eff */
[C---:B------:R-:W-:Y:S01]  /*50c0*/  IMAD R135, R178.reuse, 0x4, R133 ;  /* 0x00000004b2877824 */ /* 0x040fe200078e0285 */
[----:B------:R-:W-:Y:S02]  /*50d0*/  LEA.HI.X.SX32 R31, R51, R204, 0x1, P3 ;  /* 0x000000cc331f7211 */ /* 0x000fe400018f0eff */
[-C--:B------:R-:W-:Y:S02]  /*50e0*/  LEA R20, P1, R41, R184.reuse, 0x1 ;  /* 0x000000b829147211 */ /* 0x080fe400078208ff */
[----:B------:R-:W-:Y:S02]  /*50f0*/  LEA R137, R178, R135, 0x2 ;  /* 0x00000087b2897211 */ /* 0x000fe400078e10ff */
[----:B------:R-:W-:-:S02]  /*5100*/  LEA R28, P2, R49, R184, 0x1 ;  /* 0x000000b8311c7211 */ /* 0x000fc400078408ff */
[----:B------:R-:W-:Y:S01]  /*5110*/  LEA R36, P3, R57, R184, 0x1 ;  /* 0x000000b839247211 */ /* 0x000fe200078608ff */
[C---:B------:R-:W-:Y:S01]  /*5120*/  IMAD R139, R178.reuse, 0x4, R137 ;  /* 0x00000004b28b7824 */ /* 0x040fe200078e0289 */
[-C--:B------:R-:W-:Y:S02]  /*5130*/  LEA.HI.X.SX32 R21, R41, R204.reuse, 0x1, P1 ;  /* 0x000000cc29157211 */ /* 0x080fe400008f0eff */
[-C--:B------:R-:W-:Y:S02]  /*5140*/  LEA.HI.X.SX32 R29, R49, R204.reuse, 0x1, P2 ;  /* 0x000000cc311d7211 */ /* 0x080fe400010f0eff */
[C---:B------:R-:W-:Y:S02]  /*5150*/  LEA R141, R178.reuse, R139, 0x2 ;  /* 0x0000008bb28d7211 */ /* 0x040fe400078e10ff */
[----:B------:R-:W-:Y:S02]  /*5160*/  LEA.HI.X.SX32 R37, R57, R204, 0x1, P3 ;  /* 0x000000cc39257211 */ /* 0x000fe400018f0eff */
[-C--:B------:R-:W-:Y:S01]  /*5170*/  LEA R26, P1, R47, R184.reuse, 0x1 ;  /* 0x000000b82f1a7211 */ /* 0x080fe200078208ff */
[----:B------:R-:W-:Y:S01]  /*5180*/  IMAD R143, R178, 0x4, R141 ;  /* 0x00000004b28f7824 */ /* 0x000fe200078e028d */
[----:B------:R-:W-:-:S02]  /*5190*/  LEA R34, P2, R55, R184, 0x1 ;  /* 0x000000b837227211 */ /* 0x000fc400078408ff */
[----:B------:R-:W-:Y:S02]  /*51a0*/  LEA R42, P3, R127, R184, 0x1 ;  /* 0x000000b87f2a7211 */ /* 0x000fe400078608ff */
[C---:B------:R-:W-:Y:S02]  /*51b0*/  LEA R145, R178.reuse, R143, 0x2 ;  /* 0x0000008fb2917211 */ /* 0x040fe400078e10ff */
[-C--:B------:R-:W-:Y:S02]  /*51c0*/  LEA.HI.X.SX32 R27, R47, R204.reuse, 0x1, P1 ;  /* 0x000000cc2f1b7211 */ /* 0x080fe400008f0eff */
[-C--:B------:R-:W-:Y:S01]  /*51d0*/  LEA.HI.X.SX32 R35, R55, R204.reuse, 0x1, P2 ;  /* 0x000000cc37237211 */ /* 0x080fe200010f0eff */
[----:B------:R-:W-:Y:S01]  /*51e0*/  IMAD R147, R178, 0x4, R145 ;  /* 0x00000004b2937824 */ /* 0x000fe200078e0291 */
[----:B------:R-:W-:Y:S02]  /*51f0*/  LEA.HI.X.SX32 R43, R127, R204, 0x1, P3 ;  /* 0x000000cc7f2b7211 */ /* 0x000fe400018f0eff */
[----:B------:R-:W-:-:S02]  /*5200*/  LEA R32, P1, R53, R184, 0x1 ;  /* 0x000000b835207211 */ /* 0x000fc400078208ff */
[C---:B------:R-:W-:Y:S02]  /*5210*/  LEA R153, R178.reuse, R147, 0x2 ;  /* 0x00000093b2997211 */ /* 0x040fe400078e10ff */
[-C--:B------:R-:W-:Y:S02]  /*5220*/  LEA R40, P2, R125, R184.reuse, 0x1 ;  /* 0x000000b87d287211 */ /* 0x080fe400078408ff */
[----:B------:R-:W-:Y:S01]  /*5230*/  LEA R48, P3, R133, R184, 0x1 ;  /* 0x000000b885307211 */ /* 0x000fe200078608ff */
[C---:B------:R-:W-:Y:S01]  /*5240*/  IMAD R155, R178.reuse, 0x4, R153 ;  /* 0x00000004b29b7824 */ /* 0x040fe200078e0299 */
[-C--:B------:R-:W-:Y:S02]  /*5250*/  LEA.HI.X.SX32 R33, R53, R204.reuse, 0x1, P1 ;  /* 0x000000cc35217211 */ /* 0x080fe400008f0eff */
[----:B------:R-:W-:Y:S02]  /*5260*/  LEA.HI.X.SX32 R41, R125, R204, 0x1, P2 ;  /* 0x000000cc7d297211 */ /* 0x000fe400010f0eff */
[----:B------:R-:W-:-:S02]  /*5270*/  LEA R157, R178, R155, 0x2 ;  /* 0x0000009bb29d7211 */ /* 0x000fc400078e10ff */
[----:B------:R-:W-:Y:S02]  /*5280*/  LEA.HI.X.SX32 R49, R133, R204, 0x1, P3 ;  /* 0x000000cc85317211 */ /* 0x000fe400018f0eff */
[-C--:B------:R-:W-:Y:S01]  /*5290*/  LEA R38, P1, R59, R184.reuse, 0x1 ;  /* 0x000000b83b267211 */ /* 0x080fe200078208ff */
[C---:B------:R-:W-:Y:S01]  /*52a0*/  IMAD R159, R178.reuse, 0x4, R157 ;  /* 0x00000004b29f7824 */ /* 0x040fe200078e029d */
[-C--:B------:R-:W-:Y:S02]  /*52b0*/  LEA R46, P2, R131, R184.reuse, 0x1 ;  /* 0x000000b8832e7211 */ /* 0x080fe400078408ff */
[----:B------:R-:W-:Y:S02]  /*52c0*/  LEA R54, P3, R139, R184, 0x1 ;  /* 0x000000b88b367211 */ /* 0x000fe400078608ff */
[----:B------:R-:W-:Y:S02]  /*52d0*/  LEA R161, R178, R159, 0x2 ;  /* 0x0000009fb2a17211 */ /* 0x000fe400078e10ff */
[----:B------:R-:W-:-:S02]  /*52e0*/  LEA.HI.X.SX32 R39, R59, R204, 0x1, P1 ;  /* 0x000000cc3b277211 */ /* 0x000fc400008f0eff */
        /* <DEDUP_REMOVED lines=8> */
[----:B------:R-:W-:-:S02]  /*5370*/  LEA.HI.X.SX32 R45, R129, R204, 0x1, P1 ;  /* 0x000000cc812d7211 */ /* 0x000fc400008f0eff */
[-C--:B------:R-:W-:Y:S02]  /*5380*/  LEA.HI.X.SX32 R53, R137, R204.reuse, 0x1, P2 ;  /* 0x000000cc89357211 */ /* 0x080fe400010f0eff */
[C---:B------:R-:W-:Y:S02]  /*5390*/  LEA R169, R178.reuse, R167, 0x2 ;  /* 0x000000a7b2a97211 */ /* 0x040fe400078e10ff */
[----:B------:R-:W-:Y:S02]  /*53a0*/  LEA.HI.X.SX32 R125, R145, R204, 0x1, P3 ;  /* 0x000000cc917d7211 */ /* 0x000fe400018f0eff */
[-C--:B------:R-:W-:Y:S01]  /*53b0*/  LEA R50, P1, R135, R184.reuse, 0x1 ;  /* 0x000000b887327211 */ /* 0x080fe200078208ff */
[----:B------:R-:W-:Y:S01]  /*53c0*/  IMAD R171, R178, 0x4, R169 ;  /* 0x00000004b2ab7824 */ /* 0x000fe200078e02a9 */
[-C--:B------:R-:W-:Y:S02]  /*53d0*/  LEA R58, P2, R143, R184.reuse, 0x1 ;  /* 0x000000b88f3a7211 */ /* 0x080fe400078408ff */
[----:B------:R-:W-:-:S02]  /*53e0*/  LEA R130, P3, R155, R184, 0x1 ;  /* 0x000000b89b827211 */ /* 0x000fc400078608ff */
[C---:B------:R-:W-:Y:S02]  /*53f0*/  LEA R173, R178.reuse, R171, 0x2 ;  /* 0x000000abb2ad7211 */ /* 0x040fe400078e10ff */
[-C--:B------:R-:W-:Y:S02]  /*5400*/  LEA.HI.X.SX32 R51, R135, R204.reuse, 0x1, P1 ;  /* 0x000000cc87337211 */ /* 0x080fe400008f0eff */
[-C--:B------:R-:W-:Y:S01]  /*5410*/  LEA.HI.X.SX32 R59, R143, R204.reuse, 0x1, P2 ;  /* 0x000000cc8f3b7211 */ /* 0x080fe200010f0eff */
[C---:B------:R-:W-:Y:S01]  /*5420*/  IMAD R175, R178.reuse, 0x4, R173 ;  /* 0x00000004b2af7824 */ /* 0x040fe200078e02ad */
[----:B------:R-:W-:Y:S02]  /*5430*/  LEA.HI.X.SX32 R131, R155, R204, 0x1, P3 ;  /* 0x000000cc9b837211 */ /* 0x000fe400018f0eff */
[----:B------:R-:W-:Y:S02]  /*5440*/  LEA R56, P1, R141, R184, 0x1 ;  /* 0x000000b88d387211 */ /* 0x000fe400078208ff */
[----:B------:R-:W-:-:S02]  /*5450*/  LEA R177, R178, R175, 0x2 ;  /* 0x000000afb2b17211 */ /* 0x000fc400078e10ff */
[-C--:B------:R-:W-:Y:S02]  /*5460*/  LEA R128, P2, R153, R184.reuse, 0x1 ;  /* 0x000000b899807211 */ /* 0x080fe400078408ff */
[----:B------:R-:W-:Y:S01]  /*5470*/  LEA R136, P3, R161, R184, 0x1 ;  /* 0x000000b8a1887211 */ /* 0x000fe200078608ff */
[----:B------:R-:W-:Y:S01]  /*5480*/  IMAD R179, R178, 0x4, R177 ;  /* 0x00000004b2b37824 */ /* 0x000fe200078e02b1 */
[-C--:B------:R-:W-:Y:S02]  /*5490*/  LEA.HI.X.SX32 R57, R141, R204.reuse, 0x1, P1 ;  /* 0x000000cc8d397211 */ /* 0x080fe400008f0eff */
[-C--:B------:R-:W-:Y:S02]  /*54a0*/  LEA.HI.X.SX32 R129, R153, R204.reuse, 0x1, P2 ;  /* 0x000000cc99817211 */ /* 0x080fe400010f0eff */
[----:B------:R-:W-:Y:S02]  /*54b0*/  LEA.HI.X.SX32 R137, R161, R204, 0x1, P3 ;  /* 0x000000cca1897211 */ /* 0x000fe400018f0eff */
[----:B------:R-:W-:-:S02]  /*54c0*/  LEA R126, P1, R147, R184, 0x1 ;  /* 0x000000b8937e7211 */ /* 0x000fc400078208ff */
[----:B------:R-:W-:Y:S02]  /*54d0*/  LEA R134, P2, R159, R184, 0x1 ;  /* 0x000000b89f867211 */ /* 0x000fe400078408ff */
[C---:B------:R-:W-:Y:S02]  /*54e0*/  LEA R161, R178.reuse, R179, 0x2 ;  /* 0x000000b3b2a17211 */ /* 0x040fe400078e10ff */
[-C--:B------:R-:W-:Y:S02]  /*54f0*/  LEA.HI.X.SX32 R127, R147, R204.reuse, 0x1, P1 ;  /* 0x000000cc937f7211 */ /* 0x080fe400008f0eff */
[----:B------:R-:W-:Y:S01]  /*5500*/  LEA.HI.X.SX32 R135, R159, R204, 0x1, P2 ;  /* 0x000000cc9f877211 */ /* 0x000fe200010f0eff */
[----:B------:R-:W-:Y:S01]  /*5510*/  IMAD R181, R178, 0x4, R161 ;  /* 0x00000004b2b57824 */ /* 0x000fe200078e02a1 */
[-C--:B------:R-:W-:Y:S02]  /*5520*/  LEA R132, P1, R157, R184.reuse, 0x1 ;  /* 0x000000b89d847211 */ /* 0x080fe400078208ff */
[----:B------:R-:W-:-:S02]  /*5530*/  LEA R140, P2, R165, R184, 0x1 ;  /* 0x000000b8a58c7211 */ /* 0x000fc400078408ff */
[-C--:B------:R-:W-:Y:S02]  /*5540*/  LEA.HI.X.SX32 R133, R157, R204.reuse, 0x1, P1 ;  /* 0x000000cc9d857211 */ /* 0x080fe400008f0eff */
[----:B------:R-:W-:Y:S02]  /*5550*/  LEA.HI.X.SX32 R141, R165, R204, 0x1, P2 ;  /* 0x000000cca58d7211 */ /* 0x000fe400010f0eff */
[-C--:B------:R-:W-:Y:S02]  /*5560*/  LEA R138, P1, R163, R184.reuse, 0x1 ;  /* 0x000000b8a38a7211 */ /* 0x080fe400078208ff */
[----:B------:R-:W-:Y:S02]  /*5570*/  LEA R142, P3, R167, R184, 0x1 ;  /* 0x000000b8a78e7211 */ /* 0x000fe400078608ff */
[----:B------:R-:W-:Y:S02]  /*5580*/  LEA R165, R178, R181, 0x2 ;  /* 0x000000b5b2a57211 */ /* 0x000fe400078e10ff */
[----:B------:R-:W-:-:S02]  /*5590*/  LEA.HI.X.SX32 R139, R163, R204, 0x1, P1 ;  /* 0x000000cca38b7211 */ /* 0x000fc400008f0eff */
[----:B------:R-:W-:Y:S01]  /*55a0*/  LEA.HI.X.SX32 R143, R167, R204, 0x1, P3 ;  /* 0x000000cca78f7211 */ /* 0x000fe200018f0eff */
[C---:B------:R-:W-:Y:S01]  /*55b0*/  IMAD R167, R178.reuse, 0x4, R165 ;  /* 0x00000004b2a77824 */ /* 0x040fe200078e02a5 */
[-C--:B------:R-:W-:Y:S02]  /*55c0*/  LEA R144, P1, R169, R184.reuse, 0x1 ;  /* 0x000000b8a9907211 */ /* 0x080fe400078208ff */
[----:B------:R-:W-:Y:S02]  /*55d0*/  LEA R146, P2, R171, R184, 0x1 ;  /* 0x000000b8ab927211 */ /* 0x000fe400078408ff */
[-C--:B------:R-:W-:Y:S02]  /*55e0*/  LEA.HI.X.SX32 R145, R169, R204.reuse, 0x1, P1 ;  /* 0x000000cca9917211 */ /* 0x080fe400008f0eff */
[----:B------:R-:W-:Y:S02]  /*55f0*/  LEA R169, R178, R167, 0x2 ;  /* 0x000000a7b2a97211 */ /* 0x000fe400078e10ff */
[----:B------:R-:W-:-:S02]  /*5600*/  LEA.HI.X.SX32 R147, R171, R204, 0x1, P2 ;  /* 0x000000ccab937211 */ /* 0x000fc400010f0eff */
[-C--:B------:R-:W-:Y:S01]  /*5610*/  LEA R152, P3, R173, R184.reuse, 0x1 ;  /* 0x000000b8ad987211 */ /* 0x080fe200078608ff */
[C---:B------:R-:W-:Y:S01]  /*5620*/  IMAD R171, R178.reuse, 0x4, R169 ;  /* 0x00000004b2ab7824 */ /* 0x040fe200078e02a9 */
[----:B------:R-:W-:Y:S02]  /*5630*/  LEA R154, P1, R175, R184, 0x1 ;  /* 0x000000b8af9a7211 */ /* 0x000fe400078208ff */
[-C--:B------:R-:W-:Y:S02]  /*5640*/  LEA.HI.X.SX32 R153, R173, R204.reuse, 0x1, P3 ;  /* 0x000000ccad997211 */ /* 0x080fe400018f0eff */
[C---:B------:R-:W-:Y:S02]  /*5650*/  LEA R173, R178.reuse, R171, 0x2 ;  /* 0x000000abb2ad7211 */ /* 0x040fe400078e10ff */
[----:B------:R-:W-:Y:S02]  /*5660*/  LEA.HI.X.SX32 R155, R175, R204, 0x1, P1 ;  /* 0x000000ccaf9b7211 */ /* 0x000fe400008f0eff */
[-C--:B------:R-:W-:Y:S01]  /*5670*/  LEA R156, P2, R177, R184.reuse, 0x1 ;  /* 0x000000b8b19c7211 */ /* 0x080fe200078408ff */
[----:B------:R-:W-:Y:S01]  /*5680*/  IMAD R175, R178, 0x4, R173 ;  /* 0x00000004b2af7824 */ /* 0x000fe200078e02ad */
[----:B------:R-:W-:-:S02]  /*5690*/  LEA R158, P3, R179, R184, 0x1 ;  /* 0x000000b8b39e7211 */ /* 0x000fc400078608ff */
[-C--:B------:R-:W-:Y:S02]  /*56a0*/  LEA.HI.X.SX32 R157, R177, R204.reuse, 0x1, P2 ;  /* 0x000000ccb19d7211 */ /* 0x080fe400010f0eff */
[C---:B------:R-:W-:Y:S02]  /*56b0*/  LEA R177, R178.reuse, R175, 0x2 ;  /* 0x000000afb2b17211 */ /* 0x040fe400078e10ff */
[----:B------:R-:W-:Y:S02]  /*56c0*/  LEA.HI.X.SX32 R159, R179, R204, 0x1, P3 ;  /* 0x000000ccb39f7211 */ /* 0x000fe400018f0eff */
[-C--:B------:R-:W-:Y:S01]  /*56d0*/  LEA R162, P2, R181, R184.reuse, 0x1 ;  /* 0x000000b8b5a27211 */ /* 0x080fe200078408ff */
[----:B------:R-:W-:Y:S01]  /*56e0*/  IMAD R179, R178, 0x4, R177 ;  /* 0x00000004b2b37824 */ /* 0x000fe200078e02b1 */
[-C--:B------:R-:W-:Y:S02]  /*56f0*/  LEA R160, P1, R161, R184.reuse, 0x1 ;  /* 0x000000b8a1a07211 */ /* 0x080fe400078208ff */
[----:B------:R-:W-:-:S02]  /*5700*/  LEA R164, P3, R165, R184, 0x1 ;  /* 0x000000b8a5a47211 */ /* 0x000fc400078608ff */
[-C--:B------:R-:W-:Y:S02]  /*5710*/  LEA.HI.X.SX32 R163, R181, R204.reuse, 0x1, P2 ;  /* 0x000000ccb5a37211 */ /* 0x080fe400010f0eff */
[C---:B------:R-:W-:Y:S02]  /*5720*/  LEA R181, R178.reuse, R179, 0x2 ;  /* 0x000000b3b2b57211 */ /* 0x040fe400078e10ff */
[-C--:B------:R-:W-:Y:S02]  /*5730*/  LEA.HI.X.SX32 R161, R161, R204.reuse, 0x1, P1 ;  /* 0x000000cca1a17211 */ /* 0x080fe400008f0eff */
[----:B------:R-:W-:Y:S01]  /*5740*/  LEA.HI.X.SX32 R165, R165, R204, 0x1, P3 ;  /* 0x000000cca5a57211 */ /* 0x000fe200018f0eff */
[----:B------:R-:W-:Y:S01]  /*5750*/  IMAD R183, R178, 0x4, R181 ;  /* 0x00000004b2b77824 */ /* 0x000fe200078e02b5 */
[-C--:B------:R-:W-:Y:S02]  /*5760*/  LEA R166, P1, R167, R184.reuse, 0x1 ;  /* 0x000000b8a7a67211 */ /* 0x080fe400078208ff */
[----:B------:R-:W-:-:S02]  /*5770*/  LEA R168, P2, R169, R184, 0x1 ;  /* 0x000000b8a9a87211 */ /* 0x000fc400078408ff */
[----:B------:R-:W-:Y:S02]  /*5780*/  LEA R170, P3, R171, R184, 0x1 ;  /* 0x000000b8abaa7211 */ /* 0x000fe400078608ff */
[-C--:B------:R-:W-:Y:S02]  /*5790*/  LEA.HI.X.SX32 R167, R167, R204.reuse, 0x1, P1 ;  /* 0x000000cca7a77211 */ /* 0x080fe400008f0eff */
[-C--:B------:R-:W-:Y:S02]  /*57a0*/  LEA.HI.X.SX32 R169, R169, R204.reuse, 0x1, P2 ;  /* 0x000000cca9a97211 */ /* 0x080fe400010f0eff */
[----:B------:R-:W-:Y:S02]  /*57b0*/  LEA.HI.X.SX32 R171, R171, R204, 0x1, P3 ;  /* 0x000000ccabab7211 */ /* 0x000fe400018f0eff */
[-C--:B------:R-:W-:Y:S02]  /*57c0*/  LEA R172, P1, R173, R184.reuse, 0x1 ;  /* 0x000000b8adac7211 */ /* 0x080fe400078208ff */
[----:B------:R-:W-:-:S02]  /*57d0*/  LEA R174, P2, R175, R184, 0x1 ;  /* 0x000000b8afae7211 */ /* 0x000fc400078408ff */
[----:B------:R-:W-:Y:S02]  /*57e0*/  LEA R176, P3, R177, R184, 0x1 ;  /* 0x000000b8b1b07211 */ /* 0x000fe400078608ff */
[----:B------:R-:W-:Y:S02]  /*57f0*/  LEA R185, R178, R183, 0x2 ;  /* 0x000000b7b2b97211 */ /* 0x000fe400078e10ff */
[-C--:B------:R-:W-:Y:S02]  /*5800*/  LEA.HI.X.SX32 R173, R173, R204.reuse, 0x1, P1 ;  /* 0x000000ccadad7211 */ /* 0x080fe400008f0eff */
[-C--:B------:R-:W-:Y:S02]  /*5810*/  LEA.HI.X.SX32 R175, R175, R204.reuse, 0x1, P2 ;  /* 0x000000ccafaf7211 */ /* 0x080fe400010f0eff */
[----:B------:R-:W-:Y:S02]  /*5820*/  LEA.HI.X.SX32 R177, R177, R204, 0x1, P3 ;  /* 0x000000ccb1b17211 */ /* 0x000fe400018f0eff */
[----:B------:R-:W-:-:S02]  /*5830*/  LEA R178, P1, R179, R184, 0x1 ;  /* 0x000000b8b3b27211 */ /* 0x000fc400078208ff */
[-C--:B------:R-:W-:Y:S02]  /*5840*/  LEA R180, P2, R181, R184.reuse, 0x1 ;  /* 0x000000b8b5b47211 */ /* 0x080fe400078408ff */
[-C--:B------:R-:W-:Y:S02]  /*5850*/  LEA R182, P3, R183, R184.reuse, 0x1 ;  /* 0x000000b8b7b67211 */ /* 0x080fe400078608ff */
[----:B------:R-:W-:Y:S02]  /*5860*/  LEA R184, P4, R185, R184, 0x1 ;  /* 0x000000b8b9b87211 */ /* 0x000fe400078808ff */
[-C--:B------:R-:W-:Y:S02]  /*5870*/  LEA.HI.X.SX32 R179, R179, R204.reuse, 0x1, P1 ;  /* 0x000000ccb3b37211 */ /* 0x080fe400008f0eff */
[-C--:B------:R-:W-:Y:S02]  /*5880*/  LEA.HI.X.SX32 R181, R181, R204.reuse, 0x1, P2 ;  /* 0x000000ccb5b57211 */ /* 0x080fe400010f0eff */
[----:B------:R-:W-:-:S02]  /*5890*/  LEA.HI.X.SX32 R183, R183, R204, 0x1, P3 ;  /* 0x000000ccb7b77211 */ /* 0x000fc400018f0eff */
[----:B------:R-:W-:Y:S02]  /*58a0*/  LEA.HI.X.SX32 R185, R185, R204, 0x1, P4 ;  /* 0x000000ccb9b97211 */ /* 0x000fe400020f0eff */
[----:B------:R-:W-:Y:S01]  /*58b0*/  MOV R204, R85 ;  /* 0x0000005500cc7202 */ /* 0x000fe20000000f00 */
[C---:B------:R-:W-:Y:S01]  /*58c0*/  FMUL R85, R206.reuse, 8388608 ;  /* 0x4b000000ce557820 */ /* 0x040fe20000400000 */
[----:B------:R-:W-:Y:S02]  /*58d0*/  FSETP.GEU.AND P3, PT, R206, 1.175494350822287508e-38, PT ;  /* 0x00800000ce00780b */ /* 0x000fe40003f6e000 */
[----:B------:R-:W-:Y:S02]  /*58e0*/  FSETP.GT.AND P1, PT, |R224|, 8.50705917302346158658e+37, PT ;  /* 0x7e800000e000780b */ /* 0x000fe40003f24200 */
[----:B------:R-:W-:Y:S02]  /*58f0*/  FSEL R7, R85, R206, !P3 ;  /* 0x000000ce55077208 */ /* 0x000fe40005800000 */
[----:B------:R-:W-:-:S02]  /*5900*/  FSEL R94, RZ, -23, P3 ;  /* 0xc1b80000ff5e7808 */ /* 0x000fc40001800000 */
[C---:B------:R-:W-:Y:S02]  /*5910*/  FSETP.GEU.AND P3, PT, |R224|.reuse, 1.175494350822287508e-38, PT ;  /* 0x00800000e000780b */ /* 0x040fe40003f6e200 */
[----:B------:R-:W-:Y:S02]  /*5920*/  MOV R91, R95 ;  /* 0x0000005f005b7202 */ /* 0x000fe40000000f00 */
[----:B------:R-:W-:Y:S02]  /*5930*/  FSEL R19, R19, R224, !P5 ;  /* 0x000000e013137208 */ /* 0x000fe40006800000 */
[----:B------:R-:W-:Y:S01]  /*5940*/  MOV R96, R99 ;  /* 0x0000006300607202 */ /* 0x000fe20000000f00 */
[----:B------:R-:W-:Y:S01]  /*5950*/  @P1 FMUL R224, R224, 0.25 ;  /* 0x3e800000e0e01820 */ /* 0x000fe20000400000 */
[----:B------:R-:W-:Y:S01]  /*5960*/  FSETP.GEU.AND P2, PT, R83, 1.175494350822287508e-38, PT ;  /* 0x008000005300780b */ /* 0x000fe20003f4e000 */
[----:B------:R-:W-:Y:S01]  /*5970*/  @P1 FMUL R111, R111, 0.25 ;  /* 0x3e8000006f6f1820 */ /* 0x000fe20000400000 */
[----:B------:R-:W-:Y:S01]  /*5980*/  MOV R225, R105 ;  /* 0x0000006900e17202 */ /* 0x000fe20000000f00 */
[----:B------:R-:W-:Y:S01]  /*5990*/  @P1 FMUL R110, R110, 0.25 ;  /* 0x3e8000006e6e1820 */ /* 0x000fe20000400000 */
[----:B------:R-:W-:Y:S01]  /*59a0*/  FSEL R6, R14, R83, !P2 ;  /* 0x000000530e067208 */ /* 0x000fe20005000000 */
[----:B------:R-:W-:Y:S01]  /*59b0*/  @P1 FMUL R107, R107, 0.25 ;  /* 0x3e8000006b6b1820 */ /* 0x000fe20000400000 */
[----:B------:R-:W-:Y:S01]  /*59c0*/  FSEL R95, RZ, -23, P2 ;  /* 0xc1b80000ff5f7808 */ /* 0x000fe20001000000 */
[----:B------:R-:W-:Y:S01]  /*59d0*/  @P1 FMUL R106, R106, 0.25 ;  /* 0x3e8000006a6a1820 */ /* 0x000fe20000400000 */
[----:B------:R-:W-:Y:S01]  /*59e0*/  FSETP.GT.AND P2, PT, |R215|, 8.50705917302346158658e+37, PT ;  /* 0x7e800000d700780b */ /* 0x000fe20003f44200 */
[----:B------:R-:W-:Y:S01]  /*59f0*/  @P1 FMUL R103, R103, 0.25 ;  /* 0x3e80000067671820 */ /* 0x000fe20000400000 */
[----:B------:R-:W-:Y:S01]  /*5a00*/  FSETP.GEU.AND P4, PT, R215, 1.175494350822287508e-38, PT ;  /* 0x00800000d700780b */ /* 0x000fe20003f8e000 */
[----:B------:R-:W-:Y:S01]  /*5a10*/  @P1 FMUL R102, R102, 0.25 ;  /* 0x3e80000066661820 */ /* 0x000fe20000400000 */
[----:B------:R-:W-:Y:S01]  /*5a20*/  IADD3 R205, R6, -0x3f3504f3, RZ ;  /* 0xc0cafb0d06cd7810 */ /* 0x000fe20007ffe0ff */
[----:B------:R-:W-:Y:S01]  /*5a30*/  @P1 FMUL R96, R96, 0.25 ;  /* 0x3e80000060601820 */ /* 0x000fe20000400000 */
[----:B------:R-:W-:Y:S01]  /*5a40*/  IADD3 R84, R7, -0x3f3504f3, RZ ;  /* 0xc0cafb0d07547810 */ /* 0x000fe20007ffe0ff */
[----:B------:R-:W-:Y:S01]  /*5a50*/  @P1 FMUL R226, R226, 0.25 ;  /* 0x3e800000e2e21820 */ /* 0x000fe20000400000 */
[----:B------:R-:W-:Y:S01]  /*5a60*/  IADD3 R86, R19, -0x3f3504f3, RZ ;  /* 0xc0cafb0d13567810 */ /* 0x000fe20007ffe0ff */
[----:B------:R-:W-:Y:S01]  /*5a70*/  @P1 FMUL R91, R91, 0.25 ;  /* 0x3e8000005b5b1820 */ /* 0x000fe20000400000 */
[----:B------:R-:W-:Y:S01]  /*5a80*/  MOV R207, R88 ;  /* 0x0000005800cf7202 */ /* 0x000fe20000000f00 */
[----:B------:R-:W-:Y:S01]  /*5a90*/  @P1 FMUL R222, R222, 0.25 ;  /* 0x3e800000dede1820 */ /* 0x000fe20000400000 */
[----:B------:R-:W-:Y:S01]  /*5aa0*/  MOV R219, R97 ;  /* 0x0000006100db7202 */ /* 0x000fe20000000f00 */
[----:B------:R-:W-:Y:S01]  /*5ab0*/  @P1 FMUL R218, R218, 0.25 ;  /* 0x3e800000dada1820 */ /* 0x000fe20000400000 */
[----:B------:R-:W-:Y:S01]  /*5ac0*/  MOV R221, R101 ;  /* 0x0000006500dd7202 */ /* 0x000fe20000000f00 */
[----:B------:R-:W-:Y:S01]  /*5ad0*/  @P1 FMUL R216, R216, 0.25 ;  /* 0x3e800000d8d81820 */ /* 0x000fe20000400000 */
[----:B------:R-:W-:Y:S01]  /*5ae0*/  LOP3.LUT R205, R205, 0xff800000, RZ, 0xc0, !PT ;  /* 0xff800000cdcd7812 */ /* 0x000fe200078ec0ff */
[----:B------:R-:W-:Y:S01]  /*5af0*/  @P1 FMUL R213, R213, 0.25 ;  /* 0x3e800000d5d51820 */ /* 0x000fe20000400000 */
[----:B------:R-:W-:Y:S01]  /*5b00*/  LOP3.LUT R84, R84, 0xff800000, RZ, 0xc0, !PT ;  /* 0xff80000054547812 */ /* 0x000fe200078ec0ff */
[----:B------:R-:W-:Y:S01]  /*5b10*/  @P1 FMUL R209, R209, 0.25 ;  /* 0x3e800000d1d11820 */ /* 0x000fe20000400000 */
[----:B------:R-:W-:Y:S01]  /*5b20*/  LOP3.LUT R86, R86, 0xff800000, RZ, 0xc0, !PT ;  /* 0xff80000056567812 */ /* 0x000fe200078ec0ff */
[----:B------:R-:W-:Y:S01]  /*5b30*/  @!P3 FMUL R224, R224, 16777216 ;  /* 0x4b800000e0e0b820 */ /* 0x000fe20000400000 */
[----:B------:R0:W-:Y:S01]  /*5b40*/  I2F R88, R205 ;  /* 0x000000cd00587306 */ /* 0x0001e20000201400 */
[----:B------:R-:W-:Y:S01]  /*5b50*/  @P1 FMUL R208, R208, 0.25 ;  /* 0x3e800000d0d01820 */ /* 0x000fe20000400000 */
[----:B------:R-:W-:Y:S01]  /*5b60*/  FSEL R92, RZ, -23, P4 ;  /* 0xc1b80000ff5c7808 */ /* 0x000fe20002000000 */
[----:B------:R-:W-:Y:S01]  /*5b70*/  @P1 FMUL R210, R210, 0.25 ;  /* 0x3e800000d2d21820 */ /* 0x000fe20000400000 */
[----:B------:R-:W-:Y:S01]  /*5b80*/  FSETP.GT.AND P1, PT, |R206|, 8.50705917302346158658e+37, PT ;  /* 0x7e800000ce00780b */ /* 0x000fe20003f24200 */
[----:B------:R-:W-:Y:S01]  /*5b90*/  FMUL R14, R215, 8388608 ;  /* 0x4b000000d70e7820 */ /* 0x000fe20000400000 */
[----:B------:R-:W-:Y:S01]  /*5ba0*/  FSEL R93, RZ, -23, P5 ;  /* 0xc1b80000ff5d7808 */ /* 0x000fe20002800000 */
[----:B------:R-:W-:Y:S01]  /*5bb0*/  @!P3 FMUL R111, R111, 16777216 ;  /* 0x4b8000006f6fb820 */ /* 0x000fe20000400000 */
[----:B------:R-:W1:Y:S01]  /*5bc0*/  MUFU.RCP R105, R224 ;  /* 0x000000e000697308 */ /* 0x000e620000001000 */
[----:B------:R-:W-:Y:S01]  /*5bd0*/  @!P3 FMUL R110, R110, 16777216 ;  /* 0x4b8000006e6eb820 */ /* 0x000fe20000400000 */
[----:B------:R-:W-:Y:S01]  /*5be0*/  FSEL R14, R14, R215, !P4 ;  /* 0x000000d70e0e7208 */ /* 0x000fe20006000000 */
[----:B------:R-:W-:Y:S01]  /*5bf0*/  @!P3 FMUL R107, R107, 16777216 ;  /* 0x4b8000006b6bb820 */ /* 0x000fe20000400000 */
[----:B0-----:R-:W-:Y:S01]  /*5c00*/  IADD3 R205, R6, -R205, RZ ;  /* 0x800000cd06cd7210 */ /* 0x001fe20007ffe0ff */
[----:B------:R-:W-:Y:S01]  /*5c10*/  @!P3 FMUL R106, R106, 16777216 ;  /* 0x4b8000006a6ab820 */ /* 0x000fe20000400000 */
[----:B------:R-:W-:Y:S01]  /*5c20*/  IADD3 R85, R14, -0x3f3504f3, RZ ;  /* 0xc0cafb0d0e557810 */ /* 0x000fe20007ffe0ff */
[----:B------:R-:W-:Y:S01]  /*5c30*/  @!P3 FMUL R103, R103, 16777216 ;  /* 0x4b8000006767b820 */ /* 0x000fe20000400000 */
[----:B------:R0:W2:Y:S01]  /*5c40*/  I2F R87, R84 ;  /* 0x0000005400577306 */ /* 0x0000a20000201400 */
[----:B------:R-:W-:Y:S01]  /*5c50*/  @!P3 FMUL R102, R102, 16777216 ;  /* 0x4b8000006666b820 */ /* 0x000fe20000400000 */
[----:B------:R-:W-:Y:S01]  /*5c60*/  LOP3.LUT R85, R85, 0xff800000, RZ, 0xc0, !PT ;  /* 0xff80000055557812 */ /* 0x000fe200078ec0ff */
[----:B------:R-:W-:Y:S01]  /*5c70*/  @!P3 FMUL R96, R96, 16777216 ;  /* 0x4b8000006060b820 */ /* 0x000fe20000400000 */
[----:B------:R-:W-:Y:S01]  /*5c80*/  ISETP.GE.U32.AND P4, PT, R6, 0x7f800000, PT ;  /* 0x7f8000000600780c */ /* 0x000fe20003f86070 */
[----:B------:R-:W-:Y:S01]  /*5c90*/  @!P3 FMUL R226, R226, 16777216 ;  /* 0x4b800000e2e2b820 */ /* 0x000fe20000400000 */
[----:B------:R-:W-:Y:S01]  /*5ca0*/  ISETP.GE.U32.AND P5, PT, R7, 0x7f800000, PT ;  /* 0x7f8000000700780c */ /* 0x000fe20003fa6070 */
[----:B------:R-:W-:Y:S01]  /*5cb0*/  @!P3 FMUL R91, R91, 16777216 ;  /* 0x4b8000005b5bb820 */ /* 0x000fe20000400000 */
[----:B------:R-:W3:Y:S01]  /*5cc0*/  I2F R89, R85 ;  /* 0x0000005500597306 */ /* 0x000ee20000201400 */
[----:B------:R-:W-:Y:S01]  /*5cd0*/  @!P3 FMUL R222, R222, 16777216 ;  /* 0x4b800000dedeb820 */ /* 0x000fe20000400000 */
[----:B0-----:R-:W-:Y:S01]  /*5ce0*/  IADD3 R84, R7, -R84, RZ ;  /* 0x8000005407547210 */ /* 0x001fe20007ffe0ff */
[----:B------:R-:W-:-:S02]  /*5cf0*/  @!P3 FMUL R218, R218, 16777216 ;  /* 0x4b800000dadab820 */ /* 0x000fc40000400000 */
[----:B------:R-:W-:Y:S02]  /*5d00*/  @!P3 FMUL R216, R216, 16777216 ;  /* 0x4b800000d8d8b820 */ /* 0x000fe40000400000 */
[----:B------:R-:W-:Y:S01]  /*5d10*/  @!P3 FMUL R213, R213, 16777216 ;  /* 0x4b800000d5d5b820 */ /* 0x000fe20000400000 */
[----:B------:R0:W4:Y:S01]  /*5d20*/  I2F R90, R86 ;  /* 0x00000056005a7306 */ /* 0x0001220000201400 */
[----:B------:R-:W-:Y:S02]  /*5d30*/  @!P3 FMUL R209, R209, 16777216 ;  /* 0x4b800000d1d1b820 */ /* 0x000fe40000400000 */
[----:B------:R-:W-:Y:S02]  /*5d40*/  @!P3 FMUL R208, R208, 16777216 ;  /* 0x4b800000d0d0b820 */ /* 0x000fe40000400000 */
[----:B------:R-:W-:Y:S01]  /*5d50*/  @!P3 FMUL R210, R210, 16777216 ;  /* 0x4b800000d2d2b820 */ /* 0x000fe20000400000 */
[C---:B------:R-:W-:Y:S01]  /*5d60*/  FSETP.GEU.AND P3, PT, |R215|.reuse, 1.175494350822287508e-38, PT ;  /* 0x00800000d700780b */ /* 0x040fe20003f6e200 */
[----:B------:R-:W-:-:S02]  /*5d70*/  @P2 FMUL R215, R215, 0.25 ;  /* 0x3e800000d7d72820 */ /* 0x000fc40000400000 */
[----:B------:R-:W-:Y:S01]  /*5d80*/  @P2 FMUL R109, R109, 0.25 ;  /* 0x3e8000006d6d2820 */ /* 0x000fe20000400000 */
[----:B0-----:R-:W-:Y:S01]  /*5d90*/  IADD3 R86, R19, -R86, RZ ;  /* 0x8000005613567210 */ /* 0x001fe20007ffe0ff */
[----:B------:R-:W-:Y:S02]  /*5da0*/  @P2 FMUL R108, R108, 0.25 ;  /* 0x3e8000006c6c2820 */ /* 0x000fe40000400000 */
[----:B------:R-:W-:Y:S02]  /*5db0*/  @P2 FMUL R225, R225, 0.25 ;  /* 0x3e800000e1e12820 */ /* 0x000fe40000400000 */
[----:B------:R-:W-:Y:S02]  /*5dc0*/  @P2 FMUL R223, R223, 0.25 ;  /* 0x3e800000dfdf2820 */ /* 0x000fe40000400000 */
[----:B------:R-:W-:Y:S02]  /*5dd0*/  @P2 FMUL R221, R221, 0.25 ;  /* 0x3e800000dddd2820 */ /* 0x000fe40000400000 */
[----:B------:R-:W-:-:S02]  /*5de0*/  @!P3 FMUL R215, R215, 16777216 ;  /* 0x4b800000d7d7b820 */ /* 0x000fc40000400000 */
[----:B------:R-:W-:Y:S02]  /*5df0*/  @P2 FMUL R220, R220, 0.25 ;  /* 0x3e800000dcdc2820 */ /* 0x000fe40000400000 */
[----:B------:R-:W-:Y:S02]  /*5e00*/  @P2 FMUL R219, R219, 0.25 ;  /* 0x3e800000dbdb2820 */ /* 0x000fe40000400000 */
[----:B------:R-:W-:Y:S02]  /*5e10*/  @P2 FMUL R217, R217, 0.25 ;  /* 0x3e800000d9d92820 */ /* 0x000fe40000400000 */
[----:B------:R-:W-:Y:S02]  /*5e20*/  @P2 FMUL R211, R211, 0.25 ;  /* 0x3e800000d3d32820 */ /* 0x000fe40000400000 */
[----:B------:R-:W-:Y:S02]  /*5e30*/  @P2 FMUL R212, R212, 0.25 ;  /* 0x3e800000d4d42820 */ /* 0x000fe40000400000 */
[----:B------:R-:W-:-:S02]  /*5e40*/  @P2 FMUL R214, R214, 0.25 ;  /* 0x3e800000d6d62820 */ /* 0x000fc40000400000 */
[----:B------:R-:W-:Y:S02]  /*5e50*/  @P2 FMUL R207, R207, 0.25 ;  /* 0x3e800000cfcf2820 */ /* 0x000fe40000400000 */
[----:B------:R-:W-:Y:S02]  /*5e60*/  @P2 FMUL R204, R204, 0.25 ;  /* 0x3e800000cccc2820 */ /* 0x000fe40000400000 */
[----:B------:R-:W-:Y:S02]  /*5e70*/  @P2 FMUL R82, R82, 0.25 ;  /* 0x3e80000052522820 */ /* 0x000fe40000400000 */
[----:B------:R-:W-:Y:S02]  /*5e80*/  @P2 FMUL R81, R81, 0.25 ;  /* 0x3e80000051512820 */ /* 0x000fe40000400000 */
[----:B------:R-:W-:Y:S01]  /*5e90*/  @P2 FMUL R80, R80, 0.25 ;  /* 0x3e80000050502820 */ /* 0x000fe20000400000 */
[----:B------:R-:W-:Y:S01]  /*5ea0*/  FSETP.GT.AND P2, PT, |R83|, 8.50705917302346158658e+37, PT ;  /* 0x7e8000005300780b */ /* 0x000fe20003f44200 */
[----:B-1----:R-:W-:-:S02]  /*5eb0*/  FMUL R99, R105, R106 ;  /* 0x0000006a69637220 */ /* 0x002fc40000400000 */
[----:B------:R-:W-:Y:S02]  /*5ec0*/  FMUL R106, R105, R216 ;  /* 0x000000d8696a7220 */ /* 0x000fe40000400000 */
[----:B------:R-:W0:Y:S01]  /*5ed0*/  MUFU.RCP R216, R215 ;  /* 0x000000d700d87308 */ /* 0x000e220000001000 */
[----:B------:R-:W-:Y:S02]  /*5ee0*/  @!P3 FMUL R109, R109, 16777216 ;  /* 0x4b8000006d6db820 */ /* 0x000fe40000400000 */
[----:B------:R-:W-:Y:S02]  /*5ef0*/  @!P3 FMUL R108, R108, 16777216 ;  /* 0x4b8000006c6cb820 */ /* 0x000fe40000400000 */
[----:B------:R-:W-:Y:S02]  /*5f00*/  @!P3 FMUL R225, R225, 16777216 ;  /* 0x4b800000e1e1b820 */ /* 0x000fe40000400000 */
[----:B------:R-:W-:Y:S02]  /*5f10*/  @!P3 FMUL R223, R223, 16777216 ;  /* 0x4b800000dfdfb820 */ /* 0x000fe40000400000 */
[----:B------:R-:W-:-:S02]  /*5f20*/  @!P3 FMUL R221, R221, 16777216 ;  /* 0x4b800000ddddb820 */ /* 0x000fc40000400000 */
[----:B------:R-:W-:Y:S02]  /*5f30*/  @!P3 FMUL R220, R220, 16777216 ;  /* 0x4b800000dcdcb820 */ /* 0x000fe40000400000 */
        /* <DEDUP_REMOVED lines=9> */
[----:B------:R-:W-:Y:S01]  /*5fd0*/  @!P3 FMUL R80, R80, 16777216 ;  /* 0x4b8000005050b820 */ /* 0x000fe20000400000 */
[----:B------:R-:W-:Y:S01]  /*5fe0*/  FSETP.GEU.AND P3, PT, |R206|, 1.175494350822287508e-38, PT ;  /* 0x00800000ce00780b */ /* 0x000fe20003f6e200 */
[----:B------:R-:W-:-:S02]  /*5ff0*/  @P1 FMUL R119, R119, 0.25 ;  /* 0x3e80000077771820 */ /* 0x000fc40000400000 */
        /* <DEDUP_REMOVED lines=15> */
[----:B------:R-:W-:Y:S01]  /*60f0*/  @P1 FMUL R114, R114, 0.25 ;  /* 0x3e80000072721820 */ /* 0x000fe20000400000 */
[----:B------:R-:W-:Y:S01]  /*6100*/  FSETP.GEU.AND P1, PT, |R83|, 1.175494350822287508e-38, PT ;  /* 0x008000005300780b */ /* 0x000fe20003f2e200 */
[----:B------:R-:W-:Y:S02]  /*6110*/  FFMA.FTZ R95, R88, 1.1920928955078125e-07, R95 ;  /* 0x34000000585f7823 */ /* 0x000fe4000001005f */
[----:B--2---:R-:W-:-:S02]  /*6120*/  FFMA.FTZ R94, R87, 1.1920928955078125e-07, R94 ;  /* 0x34000000575e7823 */ /* 0x004fc4000001005e */
[----:B---3--:R-:W-:Y:S02]  /*6130*/  FFMA.FTZ R92, R89, 1.1920928955078125e-07, R92 ;  /* 0x34000000595c7823 */ /* 0x008fe4000001005c */
[----:B----4-:R-:W-:Y:S02]  /*6140*/  FFMA.FTZ R93, R90, 1.1920928955078125e-07, R93 ;  /* 0x340000005a5d7823 */ /* 0x010fe4000001005d */
[----:B------:R-:W-:Y:S02]  /*6150*/  @P2 FMUL R83, R83, 0.25 ;  /* 0x3e80000053532820 */ /* 0x000fe40000400000 */
[C---:B------:R-:W-:Y:S02]  /*6160*/  FMUL R87, R105.reuse, R111 ;  /* 0x0000006f69577220 */ /* 0x040fe40000400000 */
[C---:B------:R-:W-:Y:S02]  /*6170*/  FMUL R88, R105.reuse, R107 ;  /* 0x0000006b69587220 */ /* 0x040fe40000400000 */
[----:B------:R-:W-:-:S02]  /*6180*/  FMUL R89, R105, R103 ;  /* 0x0000006769597220 */ /* 0x000fc40000400000 */
[C---:B------:R-:W-:Y:S02]  /*6190*/  FMUL R100, R105.reuse, R102 ;  /* 0x0000006669647220 */ /* 0x040fe40000400000 */
[C---:B------:R-:W-:Y:S02]  /*61a0*/  FMUL R90, R105.reuse, R96 ;  /* 0x00000060695a7220 */ /* 0x040fe40000400000 */
[----:B------:R-:W-:Y:S02]  /*61b0*/  @!P3 FMUL R206, R206, 16777216 ;  /* 0x4b800000ceceb820 */ /* 0x000fe40000400000 */
[C---:B------:R-:W-:Y:S02]  /*61c0*/  FMUL R98, R105.reuse, R110 ;  /* 0x0000006e69627220 */ /* 0x040fe40000400000 */
[C---:B------:R-:W-:Y:S02]  /*61d0*/  FMUL R101, R105.reuse, R226 ;  /* 0x000000e269657220 */ /* 0x040fe40000400000 */
[----:B------:R-:W-:-:S02]  /*61e0*/  FMUL R91, R105, R91 ;  /* 0x0000005b695b7220 */ /* 0x000fc40000400000 */
[C---:B------:R-:W-:Y:S02]  /*61f0*/  FMUL R103, R105.reuse, R222 ;  /* 0x000000de69677220 */ /* 0x040fe40000400000 */
[C---:B------:R-:W-:Y:S02]  /*6200*/  FMUL R96, R105.reuse, R218 ;  /* 0x000000da69607220 */ /* 0x040fe40000400000 */
[C---:B------:R-:W-:Y:S02]  /*6210*/  FMUL R97, R105.reuse, R213 ;  /* 0x000000d569617220 */ /* 0x040fe40000400000 */
[C---:B------:R-:W-:Y:S02]  /*6220*/  FMUL R111, R105.reuse, R209 ;  /* 0x000000d1696f7220 */ /* 0x040fe40000400000 */
[C---:B------:R-:W-:Y:S02]  /*6230*/  FMUL R102, R105.reuse, R208 ;  /* 0x000000d069667220 */ /* 0x040fe40000400000 */
[----:B------:R-:W-:-:S02]  /*6240*/  FMUL R210, R105, R210 ;  /* 0x000000d269d27220 */ /* 0x000fc40000400000 */
[C---:B0-----:R-:W-:Y:S02]  /*6250*/  FMUL R104, R216.reuse, R109 ;  /* 0x0000006dd8687220 */ /* 0x041fe40000400000 */
[C---:B------:R-:W-:Y:S02]  /*6260*/  FMUL R107, R216.reuse, R108 ;  /* 0x0000006cd86b7220 */ /* 0x040fe40000400000 */
[C---:B------:R-:W-:Y:S02]  /*6270*/  FMUL R105, R216.reuse, R225 ;  /* 0x000000e1d8697220 */ /* 0x040fe40000400000 */
        /* <DEDUP_REMOVED lines=12> */
[----:B------:R-:W-:Y:S02]  /*6340*/  FMUL R216, R216, R80 ;  /* 0x00000050d8d87220 */ /* 0x000fe40000400000 */
[----:B------:R-:W-:Y:S01]  /*6350*/  @!P1 FMUL R83, R83, 16777216 ;  /* 0x4b80000053539820 */ /* 0x000fe20000400000 */
[----:B------:R-:W0:Y:S01]  /*6360*/  MUFU.RCP R80, R206 ;  /* 0x000000ce00507308 */ /* 0x000e220000001000 */
[----:B------:R-:W-:-:S02]  /*6370*/  @!P3 FMUL R74, R74, 16777216 ;  /* 0x4b8000004a4ab820 */ /* 0x000fc40000400000 */
[----:B------:R-:W-:Y:S02]  /*6380*/  @!P3 FMUL R123, R123, 16777216 ;  /* 0x4b8000007b7bb820 */ /* 0x000fe40000400000 */
[----:B------:R-:W-:Y:S02]  /*6390*/  @P2 FMUL R116, R116, 0.25 ;  /* 0x3e80000074742820 */ /* 0x000fe40000400000 */
[----:B------:R-:W-:Y:S01]  /*63a0*/  @!P3 FMUL R122, R122, 16777216 ;  /* 0x4b8000007a7ab820 */ /* 0x000fe20000400000 */
[----:B------:R-:W1:Y:S01]  /*63b0*/  MUFU.RCP R83, R83 ;  /* 0x0000005300537308 */ /* 0x000e620000001000 */
[----:B------:R-:W-:Y:S02]  /*63c0*/  @P2 FMUL R76, R76, 0.25 ;  /* 0x3e8000004c4c2820 */ /* 0x000fe40000400000 */
[----:B------:R-:W-:Y:S02]  /*63d0*/  @!P3 FMUL R66, R66, 16777216 ;  /* 0x4b8000004242b820 */ /* 0x000fe40000400000 */
[----:B------:R-:W-:-:S02]  /*63e0*/  @P2 FMUL R69, R69, 0.25 ;  /* 0x3e80000045452820 */ /* 0x000fc40000400000 */
[----:B------:R-:W-:Y:S02]  /*63f0*/  @P2 FMUL R113, R113, 0.25 ;  /* 0x3e80000071712820 */ /* 0x000fe40000400000 */
[----:B------:R-:W-:Y:S02]  /*6400*/  @!P3 FMUL R71, R71, 16777216 ;  /* 0x4b8000004747b820 */ /* 0x000fe40000400000 */
[C---:B0-----:R-:W-:Y:S02]  /*6410*/  FMUL R82, R80.reuse, R74 ;  /* 0x0000004a50527220 */ /* 0x041fe40000400000 */
[----:B------:R-:W-:Y:S02]  /*6420*/  FMUL R74, R80, R123 ;  /* 0x0000007b504a7220 */ /* 0x000fe40000400000 */
[----:B------:R-:W-:Y:S02]  /*6430*/  @!P1 FMUL R116, R116, 16777216 ;  /* 0x4b80000074749820 */ /* 0x000fe40000400000 */
[----:B------:R-:W-:-:S02]  /*6440*/  FMUL R123, R80, R122 ;  /* 0x0000007a507b7220 */ /* 0x000fc40000400000 */
[----:B------:R-:W-:Y:S02]  /*6450*/  @!P1 FMUL R76, R76, 16777216 ;  /* 0x4b8000004c4c9820 */ /* 0x000fe40000400000 */
[----:B------:R-:W-:Y:S01]  /*6460*/  FMUL R122, R80, R66 ;  /* 0x00000042507a7220 */ /* 0x000fe20000400000 */
[----:B------:R-:W-:Y:S01]  /*6470*/  F2FP.BF16.PACK_AB R82, R82, R123 ;  /* 0x0000007b5252723e */ /* 0x000fe200000010ff */
[----:B------:R-:W-:Y:S02]  /*6480*/  @!P1 FMUL R69, R69, 16777216 ;  /* 0x4b80000045459820 */ /* 0x000fe40000400000 */
[----:B------:R-:W-:Y:S02]  /*6490*/  @!P1 FMUL R113, R113, 16777216 ;  /* 0x4b80000071719820 */ /* 0x000fe40000400000 */
[----:B------:R-:W-:Y:S02]  /*64a0*/  FMUL R66, R80, R71 ;  /* 0x0000004750427220 */ /* 0x000fe40000400000 */
[----:B-1----:R-:W-:-:S02]  /*64b0*/  FMUL R71, R83, R116 ;  /* 0x0000007453477220 */ /* 0x002fc40000400000 */
[C---:B------:R-:W-:Y:S02]  /*64c0*/  FMUL R116, R83.reuse, R76 ;  /* 0x0000004c53747220 */ /* 0x040fe40000400000 */
[C---:B------:R-:W-:Y:S02]  /*64d0*/  FMUL R76, R83.reuse, R69 ;  /* 0x00000045534c7220 */ /* 0x040fe40000400000 */
[----:B------:R-:W-:Y:S01]  /*64e0*/  FMUL R113, R83, R113 ;  /* 0x0000007153717220 */ /* 0x000fe20000400000 */
[----:B------:R-:W-:Y:S01]  /*64f0*/  F2FP.BF16.PACK_AB R71, R71, R116 ;  /* 0x000000744747723e */ /* 0x000fe200000010ff */
[----:B------:R-:W-:Y:S02]  /*6500*/  @P2 FMUL R77, R77, 0.25 ;  /* 0x3e8000004d4d2820 */ /* 0x000fe40000400000 */
[----:B------:R-:W-:Y:S01]  /*6510*/  @P2 FMUL R60, R60, 0.25 ;  /* 0x3e8000003c3c2820 */ /* 0x000fe20000400000 */
[----:B------:R-:W-:Y:S01]  /*6520*/  F2FP.BF16.PACK_AB R76, R76, R113 ;  /* 0x000000714c4c723e */ /* 0x000fe200000010ff */
[----:B------:R-:W-:-:S02]  /*6530*/  @P2 FMUL R117, R117, 0.25 ;  /* 0x3e80000075752820 */ /* 0x000fc40000400000 */
[----:B------:R-:W-:Y:S02]  /*6540*/  @P2 FMUL R73, R73, 0.25 ;  /* 0x3e80000049492820 */ /* 0x000fe40000400000 */
[----:B------:R-:W-:Y:S02]  /*6550*/  @P2 FMUL R121, R121, 0.25 ;  /* 0x3e80000079792820 */ /* 0x000fe40000400000 */
[----:B------:R-:W-:Y:S02]  /*6560*/  @P2 FMUL R61, R61, 0.25 ;  /* 0x3e8000003d3d2820 */ /* 0x000fe40000400000 */
[----:B------:R-:W-:Y:S02]  /*6570*/  @P2 FMUL R65, R65, 0.25 ;  /* 0x3e80000041412820 */ /* 0x000fe40000400000 */
[----:B------:R-:W-:Y:S02]  /*6580*/  @!P3 FMUL R118, R118, 16777216 ;  /* 0x4b8000007676b820 */ /* 0x000fe40000400000 */
[----:B------:R-:W-:-:S02]  /*6590*/  @!P3 FMUL R114, R114, 16777216 ;  /* 0x4b8000007272b820 */ /* 0x000fc40000400000 */
[----:B------:R-:W-:Y:S02]  /*65a0*/  @!P3 FMUL R79, R79, 16777216 ;  /* 0x4b8000004f4fb820 */ /* 0x000fe40000400000 */
[----:B------:R-:W-:Y:S02]  /*65b0*/  @!P3 FMUL R78, R78, 16777216 ;  /* 0x4b8000004e4eb820 */ /* 0x000fe40000400000 */
[----:B------:R-:W-:Y:S02]  /*65c0*/  @P2 FMUL R68, R68, 0.25 ;  /* 0x3e80000044442820 */ /* 0x000fe40000400000 */
[----:B------:R-:W-:Y:S02]  /*65d0*/  @P2 FMUL R112, R112, 0.25 ;  /* 0x3e80000070702820 */ /* 0x000fe40000400000 */
[----:B------:R-:W-:Y:S02]  /*65e0*/  @!P1 FMUL R77, R77, 16777216 ;  /* 0x4b8000004d4d9820 */ /* 0x000fe40000400000 */
[----:B------:R-:W-:-:S02]  /*65f0*/  @!P1 FMUL R60, R60, 16777216 ;  /* 0x4b8000003c3c9820 */ /* 0x000fc40000400000 */
[----:B------:R-:W-:Y:S02]  /*6600*/  @P2 FMUL R72, R72, 0.25 ;  /* 0x3e80000048482820 */ /* 0x000fe40000400000 */
[----:B------:R-:W-:Y:S02]  /*6610*/  @P2 FMUL R120, R120, 0.25 ;  /* 0x3e80000078782820 */ /* 0x000fe40000400000 */
[----:B------:R-:W-:Y:S01]  /*6620*/  @P2 FMUL R64, R64, 0.25 ;  /* 0x3e80000040402820 */ /* 0x000fe20000400000 */
[----:B------:R-:W-:Y:S01]  /*6630*/  FSETP.NEU.AND P2, PT, R6, RZ, PT ;  /* 0x000000ff0600720b */ /* 0x000fe20003f4d000 */
[----:B------:R-:W-:Y:S02]  /*6640*/  @!P1 FMUL R117, R117, 16777216 ;  /* 0x4b80000075759820 */ /* 0x000fe40000400000 */
[----:B------:R-:W-:Y:S02]  /*6650*/  @!P1 FMUL R73, R73, 16777216 ;  /* 0x4b80000049499820 */ /* 0x000fe40000400000 */
[----:B------:R-:W-:-:S02]  /*6660*/  @!P1 FMUL R121, R121, 16777216 ;  /* 0x4b80000079799820 */ /* 0x000fc40000400000 */
[----:B------:R-:W-:Y:S02]  /*6670*/  @!P1 FMUL R61, R61, 16777216 ;  /* 0x4b8000003d3d9820 */ /* 0x000fe40000400000 */
[----:B------:R-:W-:Y:S02]  /*6680*/  @!P1 FMUL R65, R65, 16777216 ;  /* 0x4b80000041419820 */ /* 0x000fe40000400000 */
[----:B------:R-:W-:Y:S02]  /*6690*/  IMAD.SHL.U32 R113, R229, 0x4, RZ ;  /* 0x00000004e5717824 */ /* 0x000fe400078e00ff */
[----:B------:R-:W-:Y:S02]  /*66a0*/  @!P3 FMUL R62, R62, 16777216 ;  /* 0x4b8000003e3eb820 */ /* 0x000fe40000400000 */
[C---:B------:R-:W-:Y:S01]  /*66b0*/  FMUL R206, R80.reuse, R118 ;  /* 0x0000007650ce7220 */ /* 0x040fe20000400000 */
[----:B------:R-:W-:Y:S01]  /*66c0*/  LOP3.LUT R113, R113, 0x70, RZ, 0xc0, !PT ;  /* 0x0000007071717812 */ /* 0x000fe200078ec0ff */
[----:B------:R-:W-:-:S02]  /*66d0*/  FMUL R219, R80, R114 ;  /* 0x0000007250db7220 */ /* 0x000fc40000400000 */
[----:B------:R-:W-:Y:S02]  /*66e0*/  @!P3 FMUL R67, R67, 16777216 ;  /* 0x4b8000004343b820 */ /* 0x000fe40000400000 */
[----:B------:R-:W-:Y:S02]  /*66f0*/  @!P3 FMUL R70, R70, 16777216 ;  /* 0x4b8000004646b820 */ /* 0x000fe40000400000 */
[C---:B------:R-:W-:Y:S02]  /*6700*/  FMUL R118, R80.reuse, R79 ;  /* 0x0000004f50767220 */ /* 0x040fe40000400000 */
[----:B------:R-:W-:Y:S02]  /*6710*/  FMUL R217, R80, R78 ;  /* 0x0000004e50d97220 */ /* 0x000fe40000400000 */
[----:B------:R-:W-:Y:S02]  /*6720*/  @!P1 FMUL R68, R68, 16777216 ;  /* 0x4b80000044449820 */ /* 0x000fe40000400000 */
[----:B------:R-:W-:-:S02]  /*6730*/  @!P1 FMUL R112, R112, 16777216 ;  /* 0x4b80000070709820 */ /* 0x000fc40000400000 */
[C---:B------:R-:W-:Y:S02]  /*6740*/  FMUL R114, R83.reuse, R77 ;  /* 0x0000004d53727220 */ /* 0x040fe40000400000 */
[----:B------:R-:W-:Y:S02]  /*6750*/  FMUL R69, R83, R60 ;  /* 0x0000003c53457220 */ /* 0x000fe40000400000 */
[----:B------:R-:W-:Y:S02]  /*6760*/  @!P3 FMUL R63, R63, 16777216 ;  /* 0x4b8000003f3fb820 */ /* 0x000fe40000400000 */
[----:B------:R-:W-:Y:S02]  /*6770*/  @!P1 FMUL R72, R72, 16777216 ;  /* 0x4b80000048489820 */ /* 0x000fe40000400000 */
[----:B------:R-:W-:Y:S02]  /*6780*/  @!P1 FMUL R120, R120, 16777216 ;  /* 0x4b80000078789820 */ /* 0x000fe40000400000 */
[----:B------:R-:W-:Y:S01]  /*6790*/  @!P1 FMUL R64, R64, 16777216 ;  /* 0x4b80000040409820 */ /* 0x000fe20000400000 */
[----:B------:R-:W-:Y:S01]  /*67a0*/  ISETP.GE.U32.AND P1, PT, R19, 0x7f800000, PT ;  /* 0x7f8000001300780c */ /* 0x000fe20003f26070 */
[----:B------:R-:W-:-:S02]  /*67b0*/  FMUL R79, R83, R117 ;  /* 0x00000075534f7220 */ /* 0x000fc40000400000 */
[----:B------:R-:W-:Y:S01]  /*67c0*/  FMUL R78, R83, R73 ;  /* 0x00000049534e7220 */ /* 0x000fe20000400000 */
[----:B------:R-:W-:Y:S01]  /*67d0*/  F2FP.BF16.PACK_AB R73, R103, R106 ;  /* 0x0000006a6749723e */ /* 0x000fe200000010ff */
[----:B------:R-:W-:Y:S01]  /*67e0*/  FMUL R121, R83, R121 ;  /* 0x0000007953797220 */ /* 0x000fe20000400000 */
[----:B------:R-:W-:Y:S01]  /*67f0*/  F2FP.BF16.PACK_AB R79, R79, R114 ;  /* 0x000000724f4f723e */ /* 0x000fe200000010ff */
[C---:B------:R-:W-:Y:S02]  /*6800*/  FMUL R77, R83.reuse, R61 ;  /* 0x0000003d534d7220 */ /* 0x040fe40000400000 */
[----:B------:R-:W-:Y:S01]  /*6810*/  FMUL R60, R83, R65 ;  /* 0x00000041533c7220 */ /* 0x000fe20000400000 */
[----:B------:R-:W-:Y:S01]  /*6820*/  F2FP.BF16.PACK_AB R78, R78, R121 ;  /* 0x000000794e4e723e */ /* 0x000fe200000010ff */
[----:B------:R-:W-:Y:S01]  /*6830*/  @!P3 FMUL R119, R119, 16777216 ;  /* 0x4b8000007777b820 */ /* 0x000fe20000400000 */
[----:B------:R-:W-:Y:S01]  /*6840*/  F2FP.BF16.PACK_AB R65, R212, R207 ;  /* 0x000000cfd441723e */ /* 0x000fe200000010ff */
[----:B------:R-:W-:Y:S01]  /*6850*/  @!P3 FMUL R75, R75, 16777216 ;  /* 0x4b8000004b4bb820 */ /* 0x000fe20000400000 */
[----:B------:R-:W-:Y:S01]  /*6860*/  F2FP.BF16.PACK_AB R77, R77, R60 ;  /* 0x0000003c4d4d723e */ /* 0x000fe200000010ff */
[----:B------:R-:W-:Y:S01]  /*6870*/  @!P3 FMUL R115, R115, 16777216 ;  /* 0x4b8000007373b820 */ /* 0x000fe20000400000 */
[----:B------:R-:W-:Y:S01]  /*6880*/  ISETP.GE.U32.AND P3, PT, R14, 0x7f800000, PT ;  /* 0x7f8000000e00780c */ /* 0x000fe20003f66070 */
[----:B------:R-:W-:-:S02]  /*6890*/  FMUL R81, R80, R62 ;  /* 0x0000003e50517220 */ /* 0x000fc40000400000 */
[C---:B------:R-:W-:Y:S02]  /*68a0*/  FMUL R62, R80.reuse, R67 ;  /* 0x00000043503e7220 */ /* 0x040fe40000400000 */
[----:B------:R-:W-:Y:S01]  /*68b0*/  FMUL R218, R80, R70 ;  /* 0x0000004650da7220 */ /* 0x000fe20000400000 */
[----:B------:R-:W-:Y:S01]  /*68c0*/  F2FP.BF16.PACK_AB R81, R81, R122 ;  /* 0x0000007a5151723e */ /* 0x000fe200000010ff */
[C---:B------:R-:W-:Y:S02]  /*68d0*/  FMUL R68, R83.reuse, R68 ;  /* 0x0000004453447220 */ /* 0x040fe40000400000 */
[C---:B------:R-:W-:Y:S01]  /*68e0*/  FMUL R61, R83.reuse, R112 ;  /* 0x00000070533d7220 */ /* 0x040fe20000400000 */
[----:B------:R-:W-:Y:S01]  /*68f0*/  LOP3.LUT R112, R18, R113, RZ, 0x3c, !PT ;  /* 0x0000007112707212 */ /* 0x000fe200078e3cff */
[----:B------:R-:W-:Y:S02]  /*6900*/  FMUL R63, R80, R63 ;  /* 0x0000003f503f7220 */ /* 0x000fe40000400000 */
[C---:B------:R-:W-:Y:S01]  /*6910*/  FMUL R70, R83.reuse, R72 ;  /* 0x0000004853467220 */ /* 0x040fe20000400000 */
[----:B------:R-:W-:Y:S01]  /*6920*/  F2FP.BF16.PACK_AB R68, R68, R61 ;  /* 0x0000003d4444723e */ /* 0x000fe200000010ff */
[----:B------:R-:W-:Y:S01]  /*6930*/  FMUL R67, R83, R120 ;  /* 0x0000007853437220 */ /* 0x000fe20000400000 */
[----:B------:R-:W-:Y:S01]  /*6940*/  F2FP.BF16.PACK_AB R61, R63, R62 ;  /* 0x0000003e3f3d723e */ /* 0x000fe200000010ff */
[----:B------:R-:W-:Y:S01]  /*6950*/  FMUL R64, R83, R64 ;  /* 0x0000004053407220 */ /* 0x000fe20000400000 */
[----:B------:R0:W-:Y:S01]  /*6960*/  STS.128 [R112+0x200], R76 ;  /* 0x0002004c70007388 */ /* 0x0001e20000000c00 */
[----:B------:R-:W-:Y:S01]  /*6970*/  FMUL R119, R80, R119 ;  /* 0x0000007750777220 */ /* 0x000fe20000400000 */
[----:B------:R-:W-:Y:S01]  /*6980*/  F2FP.BF16.PACK_AB R70, R70, R67 ;  /* 0x000000434646723e */ /* 0x000fe200000010ff */
[C---:B------:R-:W-:Y:S01]  /*6990*/  FMUL R75, R80.reuse, R75 ;  /* 0x0000004b504b7220 */ /* 0x040fe20000400000 */
[----:B------:R-:W-:Y:S01]  /*69a0*/  F2FP.BF16.PACK_AB R69, R69, R64 ;  /* 0x000000404545723e */ /* 0x000fe200000010ff */
[----:B------:R-:W-:Y:S01]  /*69b0*/  FMUL R115, R80, R115 ;  /* 0x0000007350737220 */ /* 0x000fe20000400000 */
[----:B------:R-:W-:Y:S01]  /*69c0*/  F2FP.BF16.PACK_AB R63, R119, R118 ;  /* 0x00000076773f723e */ /* 0x000fe200000010ff */
[----:B------:R-:W-:Y:S01]  /*69d0*/  IMAD.IADD R85, R14, 0x1, -R85 ;  /* 0x000000010e557824 */ /* 0x000fe200078e0a55 */
[----:B------:R-:W-:Y:S01]  /*69e0*/  F2FP.BF16.PACK_AB R62, R75, R74 ;  /* 0x0000004a4b3e723e */ /* 0x000fe200000010ff */
[----:B------:R-:W-:Y:S01]  /*69f0*/  IMAD.MOV.U32 R120, RZ, RZ, 0x3dc6b27f ;  /* 0x3dc6b27fff787424 */ /* 0x000fe200078e00ff */
[----:B------:R-:W-:Y:S01]  /*6a00*/  F2FP.BF16.PACK_AB R60, R66, R115 ;  /* 0x00000073423c723e */ /* 0x000fe200000010ff */
[----:B------:R1:W-:Y:S01]  /*6a10*/  STS.128 [R112], R68 ;  /* 0x0000004470007388 */ /* 0x0003e20000000c00 */
[----:B------:R-:W-:Y:S01]  /*6a20*/  F2FP.BF16.PACK_AB R75, R98, R99 ;  /* 0x00000063624b723e */ /* 0x000fe200000010ff */
[----:B------:R-:W-:Y:S01]  /*6a30*/  FADD R99, R86, -1 ;  /* 0xbf80000056637421 */ /* 0x000fe20000000000 */
[----:B------:R-:W-:Y:S01]  /*6a40*/  F2FP.BF16.PACK_AB R80, R218, R219 ;  /* 0x000000dbda50723e */ /* 0x000fe200000010ff */
[----:B------:R2:W-:Y:S01]  /*6a50*/  STS.128 [R112+0x280], R60 ;  /* 0x0002803c70007388 */ /* 0x0005e20000000c00 */
[----:B0-----:R-:W-:Y:S01]  /*6a60*/  F2FP.BF16.PACK_AB R77, R91, R96 ;  /* 0x000000605b4d723e */ /* 0x001fe200000010ff */
[----:B------:R-:W-:Y:S01]  /*6a70*/  FADD R96, R84, -1 ;  /* 0xbf80000054607421 */ /* 0x000fe20000000000 */
[----:B------:R-:W-:Y:S01]  /*6a80*/  F2FP.BF16.PACK_AB R76, R97, R102 ;  /* 0x00000066614c723e */ /* 0x000fe200000010ff */
[----:B------:R-:W-:Y:S01]  /*6a90*/  FADD R97, R85, -1 ;  /* 0xbf80000055617421 */ /* 0x000fe20000000000 */
[----:B------:R-:W-:Y:S01]  /*6aa0*/  F2FP.BF16.PACK_AB R83, R206, R217 ;  /* 0x000000d9ce53723e */ /* 0x000fe200000010ff */
[----:B------:R-:W-:Y:S01]  /*6ab0*/  FADD R205, R205, -1 ;  /* 0xbf800000cdcd7421 */ /* 0x000fe20000000000 */
[----:B------:R-:W-:-:S02]  /*6ac0*/  F2FP.BF16.PACK_AB R64, R213, R216 ;  /* 0x000000d8d540723e */ /* 0x000fc400000010ff */
[----:B------:R-:W-:Y:S01]  /*6ad0*/  F2FP.BF16.PACK_AB R72, R111, R210 ;  /* 0x000000d26f48723e */ /* 0x000fe200000010ff */
[----:B------:R-:W-:Y:S01]  /*6ae0*/  STS.128 [R112+0x80], R80 ;  /* 0x0000805070007388 */ /* 0x000fe20000000c00 */
[----:B------:R-:W-:Y:S01]  /*6af0*/  F2FP.BF16.PACK_AB R66, R110, R209 ;  /* 0x000000d16e42723e */ /* 0x000fe200000010ff */
[----:B------:R-:W-:Y:S01]  /*6b00*/  FFMA.FTZ R18, R205, R120, -0.16845393180847167969 ;  /* 0xbe2c7f30cd127423 */ /* 0x000fe20000010078 */
[----:B-1----:R-:W-:Y:S02]  /*6b10*/  F2FP.BF16.PACK_AB R68, R204, R215 ;  /* 0x000000d7cc44723e */ /* 0x002fe400000010ff */
[----:B------:R-:W-:Y:S01]  /*6b20*/  F2FP.BF16.PACK_AB R69, R211, R214 ;  /* 0x000000d6d345723e */ /* 0x000fe200000010ff */
[----:B--2---:R-:W-:Y:S01]  /*6b30*/  FFMA.FTZ R61, R96, R120, -0.16845393180847167969 ;  /* 0xbe2c7f30603d7423 */ /* 0x004fe20000010078 */
[----:B------:R-:W-:Y:S01]  /*6b40*/  F2FP.BF16.PACK_AB R70, R109, R208 ;  /* 0x000000d06d46723e */ /* 0x000fe200000010ff */
[-C--:B------:R-:W-:Y:S01]  /*6b50*/  FFMA.FTZ R60, R97, R120.reuse, -0.16845393180847167969 ;  /* 0xbe2c7f30613c7423 */ /* 0x080fe20000010078 */
[----:B------:R-:W-:Y:S01]  /*6b60*/  F2FP.BF16.PACK_AB R74, R100, R101 ;  /* 0x00000065644a723e */ /* 0x000fe200000010ff */
[----:B------:R-:W-:Y:S01]  /*6b70*/  FFMA.FTZ R62, R99, R120, -0.16845393180847167969 ;  /* 0xbe2c7f30633e7423 */ /* 0x000fe20000010078 */
[----:B------:R-:W-:Y:S01]  /*6b80*/  F2FP.BF16.PACK_AB R67, R107, R108 ;  /* 0x0000006c6b43723e */ /* 0x000fe200000010ff */
[----:B------:R-:W-:Y:S01]  /*6b90*/  FFMA.FTZ R61, R96, R61, 0.1716887056827545166 ;  /* 0x3e2fcf2a603d7423 */ /* 0x000fe2000001003d */
[----:B------:R-:W-:Y:S01]  /*6ba0*/  F2FP.BF16.PACK_AB R71, R104, R105 ;  /* 0x000000696847723e */ /* 0x000fe200000010ff */
[----:B------:R0:W-:Y:S01]  /*6bb0*/  STS.128 [R112+0x180], R72 ;  /* 0x0001804870007388 */ /* 0x0001e20000000c00 */
[----:B------:R-:W-:Y:S01]  /*6bc0*/  F2FP.BF16.PACK_AB R78, R89, R90 ;  /* 0x0000005a594e723e */ /* 0x000fe200000010ff */
[----:B------:R-:W-:Y:S01]  /*6bd0*/  FFMA.FTZ R60, R97, R60, 0.1716887056827545166 ;  /* 0x3e2fcf2a613c7423 */ /* 0x000fe2000001003c */
[----:B------:R-:W-:Y:S01]  /*6be0*/  F2FP.BF16.PACK_AB R79, R87, R88 ;  /* 0x00000058574f723e */ /* 0x000fe200000010ff */
[----:B------:R-:W-:Y:S01]  /*6bf0*/  STS.128 [R112+0x100], R64 ;  /* 0x0001004070007388 */ /* 0x000fe20000000c00 */
[----:B------:R-:W-:Y:S01]  /*6c00*/  FFMA.FTZ R62, R99, R62, 0.1716887056827545166 ;  /* 0x3e2fcf2a633e7423 */ /* 0x000fe2000001003e */
[----:B------:R-:W-:Y:S01]  /*6c10*/  LOP3.LUT R101, R15, 0x40, RZ, 0x3c, !PT ;  /* 0x000000400f657812 */ /* 0x000fe200078e3cff */
[----:B------:R-:W-:Y:S01]  /*6c20*/  FFMA.FTZ R61, R96, R61, -0.17900948226451873779 ;  /* 0xbe374e43603d7423 */ /* 0x000fe2000001003d */
[----:B------:R1:W-:Y:S01]  /*6c30*/  STS.128 [R112+0x300], R68 ;  /* 0x0003004470007388 */ /* 0x0003e20000000c00 */
[----:B------:R-:W-:-:S02]  /*6c40*/  FFMA.FTZ R60, R97, R60, -0.17900948226451873779 ;  /* 0xbe374e43613c7423 */ /* 0x000fc4000001003c */
[----:B------:R-:W-:Y:S01]  /*6c50*/  FFMA.FTZ R62, R99, R62, -0.17900948226451873779 ;  /* 0xbe374e43633e7423 */ /* 0x000fe2000001003e */
[----:B------:R2:W-:Y:S01]  /*6c60*/  STS.128 [R112+0x380], R76 ;  /* 0x0003804c70007388 */ /* 0x0005e20000000c00 */
[----:B------:R-:W-:-:S03]  /*6c70*/  FFMA.FTZ R18, R205, R18, 0.1716887056827545166 ;  /* 0x3e2fcf2acd127423 */ /* 0x000fc60000010012 */
[----:B------:R-:W-:Y:S01]  /*6c80*/  BAR.SYNC.DEFER_BLOCKING 0x0 ;  /* 0x0000000000007b1d */ /* 0x000fe20000010000 */
[----:B0-----:R-:W-:Y:S02]  /*6c90*/  FFMA.FTZ R72, R97, R60, 0.20512372255325317383 ;  /* 0x3e520bf461487423 */ /* 0x001fe4000001003c */
[----:B------:R-:W-:Y:S02]  /*6ca0*/  FFMA.FTZ R74, R99, R62, 0.20512372255325317383 ;  /* 0x3e520bf4634a7423 */ /* 0x000fe4000001003e */
[C---:B------:R-:W-:Y:S02]  /*6cb0*/  FFMA.FTZ R18, R205.reuse, R18, -0.17900948226451873779 ;  /* 0xbe374e43cd127423 */ /* 0x040fe40000010012 */
[C---:B-1----:R-:W-:Y:S02]  /*6cc0*/  FFMA.FTZ R69, R96.reuse, R61, 0.20512372255325317383 ;  /* 0x3e520bf460457423 */ /* 0x042fe4000001003d */
[----:B------:R-:W-:Y:S02]  /*6cd0*/  FFMA.FTZ R18, R205, R18, 0.20512372255325317383 ;  /* 0x3e520bf4cd127423 */ /* 0x000fe40000010012 */
[----:B------:R-:W-:-:S02]  /*6ce0*/  FFMA.FTZ R73, R96, R69, -0.24046532809734344482 ;  /* 0xbe763c8b60497423 */ /* 0x000fc40000010045 */
[----:B--2---:R-:W-:Y:S02]  /*6cf0*/  FFMA.FTZ R76, R97, R72, -0.24046532809734344482 ;  /* 0xbe763c8b614c7423 */ /* 0x004fe40000010048 */
[----:B------:R-:W-:Y:S02]  /*6d00*/  FFMA.FTZ R78, R99, R74, -0.24046532809734344482 ;  /* 0xbe763c8b634e7423 */ /* 0x000fe4000001004a */
[C---:B------:R-:W-:Y:S02]  /*6d10*/  FFMA.FTZ R77, R96.reuse, R73, 0.28857114911079406738 ;  /* 0x3e93bf99604d7423 */ /* 0x040fe40000010049 */
[----:B------:R-:W-:Y:S02]  /*6d20*/  FFMA.FTZ R80, R97, R76, 0.28857114911079406738 ;  /* 0x3e93bf9961507423 */ /* 0x000fe4000001004c */
[----:B------:R-:W-:Y:S02]  /*6d30*/  FFMA.FTZ R82, R99, R78, 0.28857114911079406738 ;  /* 0x3e93bf9963527423 */ /* 0x000fe4000001004e */
[----:B------:R-:W-:Y:S01]  /*6d40*/  FFMA.FTZ R81, R96, R77, -0.36067417263984680176 ;  /* 0xbeb8aa4960517423 */ /* 0x000fe2000001004d */
[----:B------:R-:W0:Y:S01]  /*6d50*/  LDS.128 R60, [R15] ;  /* 0x000000000f3c7984 */ /* 0x000e220000000c00 */
[----:B------:R-:W-:-:S02]  /*6d60*/  FFMA.FTZ R84, R97, R80, -0.36067417263984680176 ;  /* 0xbeb8aa4961547423 */ /* 0x000fc40000010050 */
[----:B------:R-:W-:Y:S01]  /*6d70*/  FFMA.FTZ R86, R99, R82, -0.36067417263984680176 ;  /* 0xbeb8aa4963567423 */ /* 0x000fe20000010052 */
[----:B------:R-:W1:Y:S01]  /*6d80*/  LDS.128 R76, [R101] ;  /* 0x00000000654c7984 */ /* 0x000e620000000c00 */
[----:B------:R-:W-:Y:S02]  /*6d90*/  FFMA.FTZ R18, R205, R18, -0.24046532809734344482 ;  /* 0xbe763c8bcd127423 */ /* 0x000fe40000010012 */
[----:B------:R-:W-:Y:S01]  /*6da0*/  FFMA.FTZ R85, R96, R81, 0.48089820146560668945 ;  /* 0x3ef6384a60557423 */ /* 0x000fe20000010051 */
[----:B------:R-:W2:Y:S01]  /*6db0*/  LDS.128 R64, [R15+0x400] ;  /* 0x000400000f407984 */ /* 0x000ea20000000c00 */
[----:B------:R-:W-:Y:S02]  /*6dc0*/  FFMA.FTZ R88, R97, R84, 0.48089820146560668945 ;  /* 0x3ef6384a61587423 */ /* 0x000fe40000010054 */
[----:B------:R-:W-:Y:S01]  /*6dd0*/  FFMA.FTZ R90, R99, R86, 0.48089820146560668945 ;  /* 0x3ef6384a635a7423 */ /* 0x000fe20000010056 */
[----:B------:R-:W-:Y:S01]  /*6de0*/  LDS.128 R68, [R15+0x800] ;  /* 0x000800000f447984 */ /* 0x000fe20000000c00 */
[----:B------:R-:W-:-:S02]  /*6df0*/  FFMA.FTZ R18, R205, R18, 0.28857114911079406738 ;  /* 0x3e93bf99cd127423 */ /* 0x000fc40000010012 */
[----:B------:R-:W-:Y:S01]  /*6e00*/  FFMA.FTZ R98, R97, R88, -0.72134751081466674805 ;  /* 0xbf38aa3b61627423 */ /* 0x000fe20000010058 */
[----:B------:R3:W-:Y:S01]  /*6e10*/  LDS.128 R72, [R15+0xc00] ;  /* 0x000c00000f487984 */ /* 0x0007e20000000c00 */
[----:B------:R-:W-:Y:S02]  /*6e20*/  FFMA.FTZ R100, R99, R90, -0.72134751081466674805 ;  /* 0xbf38aa3b63647423 */ /* 0x000fe4000001005a */
[----:B------:R-:W-:Y:S01]  /*6e30*/  FFMA.FTZ R18, R205, R18, -0.36067417263984680176 ;  /* 0xbeb8aa49cd127423 */ /* 0x000fe20000010012 */
[----:B------:R-:W4:Y:S01]  /*6e40*/  LDS.128 R80, [R101+0x400] ;  /* 0x0004000065507984 */ /* 0x000f220000000c00 */
[----:B------:R-:W-:Y:S02]  /*6e50*/  FMUL R100, R99, R100 ;  /* 0x0000006463647220 */ /* 0x000fe40000400000 */
[----:B------:R-:W-:Y:S01]  /*6e60*/  FFMA.FTZ R18, R205, R18, 0.48089820146560668945 ;  /* 0x3ef6384acd127423 */ /* 0x000fe20000010012 */
[----:B------:R-:W-:Y:S01]  /*6e70*/  LDS.128 R88, [R101+0xc00] ;  /* 0x000c000065587984 */ /* 0x000fe20000000c00 */
[----:B---3--:R-:W-:-:S02]  /*6e80*/  FFMA.FTZ R15, R96, R85, -0.72134751081466674805 ;  /* 0xbf38aa3b600f7423 */ /* 0x008fc40000010055 */
[C---:B------:R-:W-:Y:S01]  /*6e90*/  FFMA.FTZ R18, R205.reuse, R18, -0.72134751081466674805 ;  /* 0xbf38aa3bcd127423 */ /* 0x040fe20000010012 */
[----:B------:R-:W3:Y:S01]  /*6ea0*/  LDS.128 R84, [R101+0x800] ;  /* 0x0008000065547984 */ /* 0x000ee20000000c00 */
[C---:B------:R-:W-:Y:S02]  /*6eb0*/  FMUL R15, R96.reuse, R15 ;  /* 0x0000000f600f7220 */ /* 0x040fe40000400000 */
[C---:B------:R-:W-:Y:S02]  /*6ec0*/  FMUL R18, R205.reuse, R18 ;  /* 0x00000012cd127220 */ /* 0x040fe40000400000 */
[----:B------:R-:W-:Y:S02]  /*6ed0*/  FMUL R15, R96, R15 ;  /* 0x0000000f600f7220 */ /* 0x000fe40000400000 */
[----:B------:R-:W-:Y:S02]  /*6ee0*/  FMUL R18, R205, R18 ;  /* 0x00000012cd127220 */ /* 0x000fe40000400000 */
[----:B------:R-:W-:-:S02]  /*6ef0*/  FMUL R98, R97, R98 ;  /* 0x0000006261627220 */ /* 0x000fc40000400000 */
[----:B------:R-:W-:Y:S01]  /*6f00*/  FFMA.FTZ R18, R205, 1.4426950216293334961, R18 ;  /* 0x3fb8aa3bcd127823 */ /* 0x000fe20000010012 */
[----:B0-----:R-:W-:Y:S01]  /*6f10*/  STG.E.U16 [R202.64], R60 ;  /* 0x0000003cca007986 */ /* 0x001fe2000c101504 */
[----:B------:R-:W-:Y:S02]  /*6f20*/  FMUL R100, R99, R100 ;  /* 0x0000006463647220 */ /* 0x000fe40000400000 */
[----:B------:R-:W-:Y:S01]  /*6f30*/  FADD R18, R95, R18 ;  /* 0x000000125f127221 */ /* 0x000fe20000000000 */
[----:B-1----:R0:W-:Y:S01]  /*6f40*/  STG.E.U16 [R200.64], R76 ;  /* 0x0000004cc8007986 */ /* 0x0021e2000c101504 */
[----:B------:R-:W-:Y:S02]  /*6f50*/  @P4 IMAD.MOV.U32 R95, RZ, RZ, 0x7f800000 ;  /* 0x7f800000ff5f4424 */ /* 0x000fe400078e00ff */
[----:B------:R-:W-:Y:S01]  /*6f60*/  FFMA.FTZ R15, R96, 1.4426950216293334961, R15 ;  /* 0x3fb8aa3b600f7823 */ /* 0x000fe2000001000f */
[----:B--2---:R-:W-:Y:S01]  /*6f70*/  STG.E.U16 [R198.64], R64 ;  /* 0x00000040c6007986 */ /* 0x004fe2000c101504 */
[----:B------:R-:W-:-:S02]  /*6f80*/  FMUL R98, R97, R98 ;  /* 0x0000006261627220 */ /* 0x000fc40000400000 */
[----:B------:R-:W-:Y:S01]  /*6f90*/  @P4 FFMA.FTZ R18, R6, R95, +INF ;  /* 0x7f80000006124423 */ /* 0x000fe2000001005f */
[----:B------:R-:W-:Y:S01]  /*6fa0*/  @P1 MOV R6, 0x7f800000 ;  /* 0x7f80000000061802 */ /* 0x000fe20000000f00 */
[----:B------:R-:W-:Y:S01]  /*6fb0*/  FFMA.FTZ R100, R99, 1.4426950216293334961, R100 ;  /* 0x3fb8aa3b63647823 */ /* 0x000fe20000010064 */
[----:B------:R-:W-:Y:S01]  /*6fc0*/  FSETP.NEU.AND P4, PT, R7, RZ, PT ;  /* 0x000000ff0700720b */ /* 0x000fe20003f8d000 */
[----:B------:R-:W-:Y:S01]  /*6fd0*/  FADD R15, R94, R15 ;  /* 0x0000000f5e0f7221 */ /* 0x000fe20000000000 */
[----:B------:R-:W-:Y:S01]  /*6fe0*/  @P5 MOV R94, 0x7f800000 ;  /* 0x7f800000005e5802 */ /* 0x000fe20000000f00 */
[----:B------:R-:W-:Y:S02]  /*6ff0*/  FFMA.FTZ R97, R97, 1.4426950216293334961, R98 ;  /* 0x3fb8aa3b61617823 */ /* 0x000fe40000010062 */
[----:B------:R-:W-:Y:S01]  /*7000*/  @P3 IMAD.MOV.U32 R95, RZ, RZ, 0x7f800000 ;  /* 0x7f800000ff5f3424 */ /* 0x000fe200078e00ff */
[----:B----4-:R-:W-:Y:S01]  /*7010*/  STG.E.U16 [R196.64], R80 ;  /* 0x00000050c4007986 */ /* 0x010fe2000c101504 */
[----:B------:R-:W-:-:S02]  /*7020*/  FADD R93, R93, R100 ;  /* 0x000000645d5d7221 */ /* 0x000fc40000000000 */
[----:B------:R-:W-:Y:S01]  /*7030*/  @P1 FFMA.FTZ R93, R19, R6, +INF ;  /* 0x7f800000135d1423 */ /* 0x000fe20000010006 */
[----:B------:R-:W-:Y:S01]  /*7040*/  PRMT R6, R60, 0x7632, R6 ;  /* 0x000076323c067816 */ /* 0x000fe20000000006 */
[----:B------:R-:W-:Y:S01]  /*7050*/  FADD R92, R92, R97 ;  /* 0x000000615c5c7221 */ /* 0x000fe20000000000 */
[----:B------:R-:W-:Y:S01]  /*7060*/  STG.E.U16 [R194.64], R68 ;  /* 0x00000044c2007986 */ /* 0x000fe2000c101504 */
[----:B------:R-:W-:Y:S01]  /*7070*/  @P5 FFMA.FTZ R15, R7, R94, +INF ;  /* 0x7f800000070f5423 */ /* 0x000fe2000001005e */
[C---:B------:R-:W-:Y:S01]  /*7080*/  FSETP.NEU.AND P5, PT, R14.reuse, RZ, PT ;  /* 0x000000ff0e00720b */ /* 0x040fe20003fad000 */
[----:B------:R-:W-:Y:S01]  /*7090*/  @P3 FFMA.FTZ R92, R14, R95, +INF ;  /* 0x7f8000000e5c3423 */ /* 0x000fe2000001005f */
[----:B------:R-:W-:Y:S01]  /*70a0*/  PRMT R7, R76, 0x7632, R7 ;  /* 0x000076324c077816 */ /* 0x000fe20000000007 */
[----:B---3--:R1:W-:Y:S01]  /*70b0*/  STG.E.U16 [R192.64], R84 ;  /* 0x00000054c0007986 */ /* 0x0083e2000c101504 */
[----:B------:R-:W-:Y:S02]  /*70c0*/  PRMT R14, R64, 0x7632, R14 ;  /* 0x00007632400e7816 */ /* 0x000fe4000000000e */
[----:B------:R-:W-:Y:S01]  /*70d0*/  FSETP.NEU.AND P3, PT, R19, RZ, PT ;  /* 0x000000ff1300720b */ /* 0x000fe20003f6d000 */
[----:B------:R2:W-:Y:S01]  /*70e0*/  STG.E.U16 [R190.64], R72 ;  /* 0x00000048be007986 */ /* 0x0005e2000c101504 */
[----:B------:R-:W-:-:S02]  /*70f0*/  PRMT R19, R61, 0x7632, R19 ;  /* 0x000076323d137816 */ /* 0x000fc40000000013 */
[----:B0-----:R-:W-:Y:S01]  /*7100*/  PRMT R76, R90, 0x7632, R76 ;  /* 0x000076325a4c7816 */ /* 0x001fe2000000004c */
[----:B------:R0:W-:Y:S04]  /*7110*/  STG.E.U16 [R188.64], R88 ;  /* 0x00000058bc007986 */ /* 0x0001e8000c101504 */
[----:B------:R3:W-:Y:S01]  /*7120*/  STG.E.U16 [R186.64], R6 ;  /* 0x00000006ba007986 */ /* 0x0007e2000c101504 */
[----:B-1----:R-:W-:-:S03]  /*7130*/  PRMT R84, R84, 0x7632, R84 ;  /* 0x0000763254547816 */ /* 0x002fc60000000054 */
[----:B------:R1:W-:Y:S01]  /*7140*/  STG.E.U16 [R2.64], R7 ;  /* 0x0000000702007986 */ /* 0x0003e2000c101504 */
[----:B--2---:R-:W-:-:S03]  /*7150*/  PRMT R72, R72, 0x7632, R72 ;  /* 0x0000763248487816 */ /* 0x004fc60000000048 */
[----:B------:R2:W-:Y:S01]  /*7160*/  STG.E.U16 [R4.64], R14 ;  /* 0x0000000e04007986 */ /* 0x0005e2000c101504 */
[----:B0-----:R-:W-:Y:S02]  /*7170*/  PRMT R88, R88, 0x7632, R88 ;  /* 0x0000763258587816 */ /* 0x001fe40000000058 */
[----:B---3--:R-:W-:Y:S02]  /*7180*/  PRMT R6, R67, 0x7632, R6 ;  /* 0x0000763243067816 */ /* 0x008fe40000000006 */
[----:B-1----:R-:W-:Y:S02]  /*7190*/  PRMT R3, R80, 0x7632, R3 ;  /* 0x0000763250037816 */ /* 0x002fe40000000003 */
[----:B------:R-:W-:Y:S02]  /*71a0*/  PRMT R2, R77, 0x7632, R2 ;  /* 0x000076324d027816 */ /* 0x000fe40000000002 */
[----:B--2---:R-:W-:Y:S01]  /*71b0*/  PRMT R5, R68, 0x7632, R5 ;  /* 0x0000763244057816 */ /* 0x004fe20000000005 */
[----:B------:R0:W-:Y:S01]  /*71c0*/  STG.E.U16 [R8.64], R3 ;  /* 0x0000000308007986 */ /* 0x0001e2000c101504 */
[----:B------:R-:W-:-:S02]  /*71d0*/  PRMT R68, R78, 0x7632, R68 ;  /* 0x000076324e447816 */ /* 0x000fc40000000044 */
[----:B------:R-:W-:Y:S01]  /*71e0*/  PRMT R7, R75, 0x7632, R7 ;  /* 0x000076324b077816 */ /* 0x000fe20000000007 */
[----:B------:R1:W-:Y:S01]  /*71f0*/  STG.E.U16 [R10.64], R5 ;  /* 0x000000050a007986 */ /* 0x0003e2000c101504 */
[----:B------:R-:W-:-:S03]  /*7200*/  FSEL R4, R93, -INF , P3 ;  /* 0xff8000005d047808 */ /* 0x000fc60001800000 */
[----:B------:R-:W-:Y:S02]  /*7210*/  STG.E.U16 [R12.64], R84 ;  /* 0x000000540c007986 */ /* 0x000fe4000c101504 */
[----:B------:R-:W-:Y:S02]  /*7220*/  FFMA R151, R4, 0.69314718246459960938, R151 ;  /* 0x3f31721804977823 */ /* 0x000fe40000000097 */
[----:B------:R2:W-:Y:S01]  /*7230*/  STG.E.U16 [R16.64], R72 ;  /* 0x0000004810007986 */ /* 0x0005e2000c101504 */
[----:B0-----:R-:W-:Y:S02]  /*7240*/  PRMT R3, R82, 0x7632, R3 ;  /* 0x0000763252037816 */ /* 0x001fe40000000003 */
[----:B------:R-:W-:Y:S01]  /*7250*/  PRMT R8, R91, 0x7632, R8 ;  /* 0x000076325b087816 */ /* 0x000fe20000000008 */
[----:B------:R0:W-:Y:S01]  /*7260*/  STG.E.U16 [R20.64], R88 ;  /* 0x0000005814007986 */ /* 0x0001e2000c101504 */
[----:B-1----:R-:W-:-:S03]  /*7270*/  FSEL R5, R18, -INF , P2 ;  /* 0xff80000012057808 */ /* 0x002fc60001000000 */
[----:B------:R1:W-:Y:S02]  /*7280*/  STG.E.U16 [R22.64], R61 ;  /* 0x0000003d16007986 */ /* 0x0003e4000c101504 */
[----:B------:R-:W-:Y:S02]  /*7290*/  FFMA R148, R5, 0.69314718246459960938, R148 ;  /* 0x3f31721805947823 */ /* 0x000fe40000000094 */
[----:B------:R3:W-:Y:S01]  /*72a0*/  STG.E.U16 [R24.64], R77 ;  /* 0x0000004d18007986 */ /* 0x0007e2000c101504 */
[----:B--2---:R-:W-:-:S03]  /*72b0*/  PRMT R72, R86, 0x7632, R72 ;  /* 0x0000763256487816 */ /* 0x004fc60000000048 */
[----:B------:R2:W-:Y:S01]  /*72c0*/  STG.E.U16 [R26.64], R65 ;  /* 0x000000411a007986 */ /* 0x0005e2000c101504 */
[----:B0-----:R-:W-:Y:S02]  /*72d0*/  PRMT R21, R65, 0x7632, R21 ;  /* 0x0000763241157816 */ /* 0x001fe40000000015 */
[----:B------:R-:W-:Y:S01]  /*72e0*/  PRMT R88, R83, 0x7632, R88 ;  /* 0x0000763253587816 */ /* 0x000fe20000000058 */
[----:B------:R-:W-:Y:S01]  /*72f0*/  STG.E.U16 [R28.64], R81 ;  /* 0x000000511c007986 */ /* 0x000fe2000c101504 */
[----:B-1----:R-:W-:Y:S02]  /*7300*/  PRMT R22, R81, 0x7632, R22 ;  /* 0x0000763251167816 */ /* 0x002fe40000000016 */
[----:B------:R-:W-:Y:S01]  /*7310*/  PRMT R23, R69, 0x7632, R23 ;  /* 0x0000763245177816 */ /* 0x000fe20000000017 */
[----:B------:R0:W-:Y:S01]  /*7320*/  STG.E.U16 [R30.64], R69 ;  /* 0x000000451e007986 */ /* 0x0001e2000c101504 */
[----:B---3--:R-:W-:Y:S02]  /*7330*/  PRMT R24, R85, 0x7632, R24 ;  /* 0x0000763255187816 */ /* 0x008fe40000000018 */
[----:B------:R-:W-:Y:S01]  /*7340*/  PRMT R25, R73, 0x7632, R25 ;  /* 0x0000763249197816 */ /* 0x000fe20000000019 */
[----:B------:R1:W-:Y:S01]  /*7350*/  STG.E.U16 [R32.64], R85 ;  /* 0x0000005520007986 */ /* 0x0003e2000c101504 */
[----:B--2---:R-:W-:-:S03]  /*7360*/  PRMT R26, R89, 0x7632, R26 ;  /* 0x00007632591a7816 */ /* 0x004fc6000000001a */
[----:B------:R2:W-:Y:S04]  /*7370*/  STG.E.U16 [R34.64], R73 ;  /* 0x0000004922007986 */ /* 0x0005e8000c101504 */
[----:B------:R3:W-:Y:S01]  /*7380*/  STG.E.U16 [R36.64], R89 ;  /* 0x0000005924007986 */ /* 0x0007e2000c101504 */
[----:B0-----:R-:W-:-:S03]  /*7390*/  PRMT R69, R66, 0x7632, R69 ;  /* 0x0000763242457816 */ /* 0x001fc60000000045 */
[----:B------:R-:W-:Y:S01]  /*73a0*/  STG.E.U16 [R38.64], R19 ;  /* 0x0000001326007986 */ /* 0x000fe2000c101504 */
[----:B-1----:R-:W-:-:S03]  /*73b0*/  PRMT R85, R63, 0x7632, R85 ;  /* 0x000076323f557816 */ /* 0x002fc60000000055 */
[----:B------:R0:W-:Y:S01]  /*73c0*/  STG.E.U16 [R40.64], R2 ;  /* 0x0000000228007986 */ /* 0x0001e2000c101504 */
[----:B--2---:R-:W-:-:S03]  /*73d0*/  PRMT R73, R74, 0x7632, R73 ;  /* 0x000076324a497816 */ /* 0x004fc60000000049 */
[----:B------:R-:W-:Y:S01]  /*73e0*/  STG.E.U16 [R42.64], R21 ;  /* 0x000000152a007986 */ /* 0x000fe2000c101504 */
[----:B---3--:R-:W-:-:S03]  /*73f0*/  PRMT R89, R71, 0x7632, R89 ;  /* 0x0000763247597816 */ /* 0x008fc60000000059 */
[----:B------:R-:W-:Y:S04]  /*7400*/  STG.E.U16 [R44.64], R22 ;  /* 0x000000162c007986 */ /* 0x000fe8000c101504 */
[----:B------:R-:W-:Y:S01]  /*7410*/  STG.E.U16 [R46.64], R23 ;  /* 0x000000172e007986 */ /* 0x000fe2000c101504 */
[----:B0-----:R-:W-:-:S03]  /*7420*/  PRMT R2, R62, 0x7632, R2 ;  /* 0x000076323e027816 */ /* 0x001fc60000000002 */
[----:B------:R-:W-:Y:S04]  /*7430*/  STG.E.U16 [R48.64], R24 ;  /* 0x0000001830007986 */ /* 0x000fe8000c101504 */
[----:B------:R-:W-:Y:S04]  /*7440*/  STG.E.U16 [R50.64], R25 ;  /* 0x0000001932007986 */ /* 0x000fe8000c101504 */
[----:B------:R-:W-:Y:S04]  /*7450*/  STG.E.U16 [R52.64], R26 ;  /* 0x0000001a34007986 */ /* 0x000fe8000c101504 */
[----:B------:R-:W-:Y:S04]  /*7460*/  STG.E.U16 [R54.64], R62 ;  /* 0x0000003e36007986 */ /* 0x000fe8000c101504 */
[----:B------:R-:W-:Y:S04]  /*7470*/  STG.E.U16 [R56.64], R78 ;  /* 0x0000004e38007986 */ /* 0x000fe8000c101504 */
[----:B------:R-:W-:Y:S04]  /*7480*/  STG.E.U16 [R58.64], R66 ;  /* 0x000000423a007986 */ /* 0x000fe8000c101504 */
[----:B------:R-:W-:Y:S04]  /*7490*/  STG.E.U16 [R124.64], R82 ;  /* 0x000000527c007986 */ /* 0x000fe8000c101504 */
[----:B------:R0:W-:Y:S04]  /*74a0*/  STG.E.U16 [R126.64], R70 ;  /* 0x000000467e007986 */ /* 0x0001e8000c101504 */
[----:B------:R1:W-:Y:S04]  /*74b0*/  STG.E.U16 [R128.64], R86 ;  /* 0x0000005680007986 */ /* 0x0003e8000c101504 */
[----:B------:R-:W-:Y:S04]  /*74c0*/  STG.E.U16 [R130.64], R74 ;  /* 0x0000004a82007986 */ /* 0x000fe8000c101504 */
[----:B------:R2:W-:Y:S01]  /*74d0*/  STG.E.U16 [R132.64], R90 ;  /* 0x0000005a84007986 */ /* 0x0005e2000c101504 */
[----:B0-----:R-:W-:-:S03]  /*74e0*/  PRMT R70, R70, 0x7632, R70 ;  /* 0x0000763246467816 */ /* 0x001fc60000000046 */
[----:B------:R0:W-:Y:S01]  /*74f0*/  STG.E.U16 [R134.64], R2 ;  /* 0x0000000286007986 */ /* 0x0001e2000c101504 */
[----:B-1----:R-:W-:-:S03]  /*7500*/  PRMT R86, R79, 0x7632, R86 ;  /* 0x000076324f567816 */ /* 0x002fc60000000056 */
[----:B------:R-:W-:Y:S04]  /*7510*/  STG.E.U16 [R136.64], R68 ;  /* 0x0000004488007986 */ /* 0x000fe8000c101504 */
[----:B------:R-:W-:Y:S01]  /*7520*/  STG.E.U16 [R138.64], R69 ;  /* 0x000000458a007986 */ /* 0x000fe2000c101504 */
[----:B--2---:R-:W-:-:S03]  /*7530*/  PRMT R90, R87, 0x7632, R90 ;  /* 0x00007632575a7816 */ /* 0x004fc6000000005a */
[----:B------:R1:W-:Y:S01]  /*7540*/  STG.E.U16 [R140.64], R3 ;  /* 0x000000038c007986 */ /* 0x0003e2000c101504 */
[----:B0-----:R-:W-:-:S03]  /*7550*/  FSEL R2, R15, -INF , P4 ;  /* 0xff8000000f027808 */ /* 0x001fc60002000000 */
[----:B------:R0:W-:Y:S02]  /*7560*/  STG.E.U16 [R142.64], R70 ;  /* 0x000000468e007986 */ /* 0x0001e4000c101504 */
[----:B------:R-:W-:Y:S02]  /*7570*/  FFMA R149, R2, 0.69314718246459960938, R149 ;  /* 0x3f31721802957823 */ /* 0x000fe40000000095 */
[----:B------:R0:W-:Y:S04]  /*7580*/  STG.E.U16 [R144.64], R72 ;  /* 0x0000004890007986 */ /* 0x0001e8000c101504 */
[----:B------:R0:W-:Y:S01]  /*7590*/  STG.E.U16 [R146.64], R73 ;  /* 0x0000004992007986 */ /* 0x0001e2000c101504 */
[----:B-1----:R-:W-:-:S03]  /*75a0*/  FSEL R3, R92, -INF , P5 ;  /* 0xff8000005c037808 */ /* 0x002fc60002800000 */
[----:B------:R0:W-:Y:S02]  /*75b0*/  STG.E.U16 [R152.64], R76 ;  /* 0x0000004c98007986 */ /* 0x0001e4000c101504 */
[----:B------:R-:W-:Y:S02]  /*75c0*/  FFMA R150, R3, 0.69314718246459960938, R150 ;  /* 0x3f31721803967823 */ /* 0x000fe40000000096 */
[----:B------:R0:W-:Y:S04]  /*75d0*/  STG.E.U16 [R154.64], R63 ;  /* 0x0000003f9a007986 */ /* 0x0001e8000c101504 */
        /* <DEDUP_REMOVED lines=15> */
[----:B------:R-:W-:Y:S06]  /*76d0*/  BAR.SYNC.DEFER_BLOCKING 0x0 ;  /* 0x0000000000007b1d */ /* 0x000fec0000010000 */
[----:B------:R0:W-:Y:S04]  /*76e0*/  STS.128 [R113], R148 ;  /* 0x0000009471007388 */ /* 0x0001e80000000c00 */
[----:B------:R-:W-:Y:S06]  /*76f0*/  BAR.SYNC.DEFER_BLOCKING 0x0 ;  /* 0x0000000000007b1d */ /* 0x000fec0000010000 */
[----:B------:R-:W-:Y:S05]  /*7700*/  @P0 EXIT ;  /* 0x000000000000094d */ /* 0x000fea0003800000 */
[----:B0-----:R-:W0:Y:S01]  /*7710*/  LDS R7, [R0] ;  /* 0x0000000000077984 */ /* 0x001e220000000800 */
[----:B------:R-:W-:Y:S01]  /*7720*/  IMAD R2, R228, c[0x0][0x1cc], RZ ;  /* 0x00007300e4027a24 */ /* 0x000fe200078e02ff */
[C---:B------:R-:W-:Y:S01]  /*7730*/  SHF.L.U32 R6, R252.reuse, 0x2, RZ ;  /* 0x00000002fc067819 */ /* 0x040fe200000006ff */
[----:B------:R-:W-:-:S04]  /*7740*/  IMAD.HI R5, R252, 0x4, RZ ;  /* 0x00000004fc057827 */ /* 0x000fc800078e02ff */
[C---:B------:R-:W-:Y:S02]  /*7750*/  IMAD.SHL.U32 R3, R2.reuse, 0x4, RZ ;  /* 0x0000000402037824 */ /* 0x040fe400078e00ff */
[----:B------:R-:W-:-:S03]  /*7760*/  IMAD.HI R4, R2, 0x4, RZ ;  /* 0x0000000402047827 */ /* 0x000fc600078e02ff */
[----:B------:R-:W-:-:S04]  /*7770*/  IADD3 R2, P0, P1, R6, c[0x0][0x180], R3 ;  /* 0x0000600006027a10 */ /* 0x000fc8000791e003 */
[----:B------:R-:W-:-:S05]  /*7780*/  IADD3.X R3, R5, c[0x0][0x184], R4, P0, P1 ;  /* 0x0000610005037a10 */ /* 0x000fca00007e2404 */
[----:B0-----:R-:W-:Y:S01]  /*7790*/  STG.E [R2.64], R7 ;  /* 0x0000000702007986 */ /* 0x001fe2000c101904 */
[----:B------:R-:W-:Y:S05]  /*77a0*/  EXIT ;  /* 0x000000000000794d */ /* 0x000fea0003800000 */
.L_x_2:
[----:B------:R-:W-:-:S00]  /*77b0*/  BRA `(.L_x_2) ;  /* 0xfffffff000007947 */ /* 0x000fc0000383ffff */
[----:B------:R-:W-:-:S00]  /*77c0*/  NOP ;  /* 0x0000000000007918 */ /* 0x000fc00000000000 */
        /* <DEDUP_REMOVED lines=11> */
.L_x_3:


//--------------------- .nv.global.init           --------------------------
	.section	.nv.global.init,"aw",@progbits
.nv.global.init:
	.type		_$_str,@object
	.size		_$_str,(.L_0 - _$_str)
_$_str:
        /*0000*/ 	.byte	0x5f, 0x5f, 0x43, 0x55, 0x44, 0x41, 0x5f, 0x46, 0x54, 0x5a, 0x00
.L_0:


//--------------------- .nv.shared.attn_fwd       --------------------------
	.section	.nv.shared.attn_fwd,"aw",@nobits
	.sectionflags	@""
	.align	16
